	.target	sm_90a

	.elftype	@"ET_EXEC"


//--------------------- .note.nv.tkinfo           --------------------------
	.section	.note.nv.tkinfo,"",@"SHT_NOTE"
	.sectionflags	@"SHF_NOTE_NV_TKINFO"
	.tkinfo
        /*0018*/ 	.word	0x00000002
        /*0030*/ 	.string	""
        /*0030*/ 	.string	"ptxas"
        /*0030*/ 	.string	"Cuda compilation tools, release 13.0, V13.0.88"
        /*0030*/ 	.string	"Build cuda_13.0.r13.0/compiler.36424714_0"
        /*0030*/ 	.string	"-arch sm_90a -m 64 "



//--------------------- .note.nv.cuinfo           --------------------------
	.section	.note.nv.cuinfo,"",@"SHT_NOTE"
	.sectionflags	@"SHF_NOTE_NV_CUINFO"
        /*0018*/ 	.short	0x0002
        /*001a*/ 	.short	0x005a
        /*001c*/ 	.short	0x0082
	.zero		2


//--------------------- .nv.info                  --------------------------
	.section	.nv.info,"",@"SHT_CUDA_INFO"
	.align	4


	//----- nvinfo : EIATTR_REGCOUNT
	.align		4
        /*0000*/ 	.byte	0x04, 0x2f
        /*0002*/ 	.short	(.L_12 - .L_11)
	.align		4
.L_11:
        /*0004*/ 	.word	index@(_ZN7cutlass13device_kernelIN5flash19enable_sm80_to_sm89INS1_16FlashAttnFwdSm80INS1_25CollectiveMainloopFwdSm80ILi8ELi1ELb0EN4cute5tupleIJNS5_1CILi128EEENS7_ILi48EEENS7_ILi256EEEEEELi256ENS_6half_tEfNS_4arch4Sm80ELb1ELb0ELb0ELb1ELb0ELb1ELb1ELb1EEENS1_21CollectiveEpilogueFwdINS6_IJS8_SA_S9_EEENS6_IJNS7_ILi1EEESI_SI_EEESC_SE_Li256ELb1ELb1ELb1ELb0EEENS1_36VarlenDynamicPersistentTileSchedulerILi128ELi48ELi256ELi256ELb1ELb1ELb0ELb1ELb1ELb1EEEEEEEEEvNT_6ParamsE)
        /*0008*/ 	.word	0x00000004


	//----- nvinfo : EIATTR_FRAME_SIZE
	.align		4
.L_12:
        /*000c*/ 	.byte	0x04, 0x11
        /*000e*/ 	.short	(.L_14 - .L_13)
	.align		4
.L_13:
        /*0010*/ 	.word	index@(_ZN7cutlass13device_kernelIN5flash19enable_sm80_to_sm89INS1_16FlashAttnFwdSm80INS1_25CollectiveMainloopFwdSm80ILi8ELi1ELb0EN4cute5tupleIJNS5_1CILi128EEENS7_ILi48EEENS7_ILi256EEEEEELi256ENS_6half_tEfNS_4arch4Sm80ELb1ELb0ELb0ELb1ELb0ELb1ELb1ELb1EEENS1_21CollectiveEpilogueFwdINS6_IJS8_SA_S9_EEENS6_IJNS7_ILi1EEESI_SI_EEESC_SE_Li256ELb1ELb1ELb1ELb0EEENS1_36VarlenDynamicPersistentTileSchedulerILi128ELi48ELi256ELi256ELb1ELb1ELb0ELb1ELb1ELb1EEEEEEEEEvNT_6ParamsE)
        /*0014*/ 	.word	0x00000000


	//----- nvinfo : EIATTR_REGCOUNT
	.align		4
.L_14:
        /*0018*/ 	.byte	0x04, 0x2f
        /*001a*/ 	.short	(.L_16 - .L_15)
	.align		4
.L_15:
        /*001c*/ 	.word	index@(_ZN7cutlass13device_kernelIN5flash19enable_sm80_to_sm89INS1_16FlashAttnFwdSm80INS1_25CollectiveMainloopFwdSm80ILi8ELi1ELb0EN4cute5tupleIJNS5_1CILi128EEENS7_ILi64EEENS7_ILi256EEEEEELi256ENS_6half_tEfNS_4arch4Sm80ELb1ELb0ELb0ELb1ELb0ELb0ELb1ELb1EEENS1_21CollectiveEpilogueFwdINS6_IJS8_SA_S9_EEENS6_IJNS7_ILi1EEESI_SI_EEESC_SE_Li256ELb1ELb1ELb1ELb0EEENS1_36VarlenDynamicPersistentTileSchedulerILi128ELi64ELi256ELi256ELb1ELb1ELb0ELb1ELb1ELb1EEEEEEEEEvNT_6ParamsE)
        /*0020*/ 	.word	0x00000004


	//----- nvinfo : EIATTR_FRAME_SIZE
	.align		4
.L_16:
        /*0024*/ 	.byte	0x04, 0x11
        /*0026*/ 	.short	(.L_18 - .L_17)
	.align		4
.L_17:
        /*0028*/ 	.word	index@(_ZN7cutlass13device_kernelIN5flash19enable_sm80_to_sm89INS1_16FlashAttnFwdSm80INS1_25CollectiveMainloopFwdSm80ILi8ELi1ELb0EN4cute5tupleIJNS5_1CILi128EEENS7_ILi64EEENS7_ILi256EEEEEELi256ENS_6half_tEfNS_4arch4Sm80ELb1ELb0ELb0ELb1ELb0ELb0ELb1ELb1EEENS1_21CollectiveEpilogueFwdINS6_IJS8_SA_S9_EEENS6_IJNS7_ILi1EEESI_SI_EEESC_SE_Li256ELb1ELb1ELb1ELb0EEENS1_36VarlenDynamicPersistentTileSchedulerILi128ELi64ELi256ELi256ELb1ELb1ELb0ELb1ELb1ELb1EEEEEEEEEvNT_6ParamsE)
        /*002c*/ 	.word	0x00000000


	//----- nvinfo : EIATTR_REGCOUNT
	.align		4
.L_18:
        /*0030*/ 	.byte	0x04, 0x2f
        /*0032*/ 	.short	(.L_20 - .L_19)
	.align		4
.L_19:
        /*0034*/ 	.word	index@(_ZN7cutlass13device_kernelIN5flash19enable_sm80_to_sm89INS1_16FlashAttnFwdSm80INS1_25CollectiveMainloopFwdSm80ILi8ELi1ELb0EN4cute5tupleIJNS5_1CILi128EEENS7_ILi96EEENS7_ILi256EEEEEELi256ENS_6half_tEfNS_4arch4Sm80ELb1ELb0ELb0ELb0ELb0ELb0ELb1ELb1EEENS1_21CollectiveEpilogueFwdINS6_IJS8_SA_S9_EEENS6_IJNS7_ILi1EEESI_SI_EEESC_SE_Li256ELb0ELb1ELb1ELb0EEENS1_30DynamicPersistentTileSchedulerILi256ELi256ELb1ELb1ELb0EEEEEEEEEvNT_6ParamsE)
        /*0038*/ 	.word	0x00000004


	//----- nvinfo : EIATTR_FRAME_SIZE
	.align		4
.L_20:
        /*003c*/ 	.byte	0x04, 0x11
        /*003e*/ 	.short	(.L_22 - .L_21)
	.align		4
.L_21:
        /*0040*/ 	.word	index@(_ZN7cutlass13device_kernelIN5flash19enable_sm80_to_sm89INS1_16FlashAttnFwdSm80INS1_25CollectiveMainloopFwdSm80ILi8ELi1ELb0EN4cute5tupleIJNS5_1CILi128EEENS7_ILi96EEENS7_ILi256EEEEEELi256ENS_6half_tEfNS_4arch4Sm80ELb1ELb0ELb0ELb0ELb0ELb0ELb1ELb1EEENS1_21CollectiveEpilogueFwdINS6_IJS8_SA_S9_EEENS6_IJNS7_ILi1EEESI_SI_EEESC_SE_Li256ELb0ELb1ELb1ELb0EEENS1_30DynamicPersistentTileSchedulerILi256ELi256ELb1ELb1ELb0EEEEEEEEEvNT_6ParamsE)
        /*0044*/ 	.word	0x00000000


	//----- nvinfo : EIATTR_REGCOUNT
	.align		4
.L_22:
        /*0048*/ 	.byte	0x04, 0x2f
        /*004a*/ 	.short	(.L_24 - .L_23)
	.align		4
.L_23:
        /*004c*/ 	.word	index@(_ZN7cutlass13device_kernelIN5flash19enable_sm80_to_sm89INS1_16FlashAttnFwdSm80INS1_25CollectiveMainloopFwdSm80ILi8ELi1ELb0EN4cute5tupleIJNS5_1CILi128EEENS7_ILi48EEENS7_ILi256EEEEEELi256ENS_6half_tEfNS_4arch4Sm80ELb0ELb1ELb0ELb1ELb0ELb1ELb1ELb1EEENS1_21CollectiveEpilogueFwdINS6_IJS8_SA_S9_EEENS6_IJNS7_ILi1EEESI_SI_EEESC_SE_Li256ELb1ELb1ELb1ELb0EEENS1_36VarlenDynamicPersistentTileSchedulerILi128ELi48ELi256ELi256ELb1ELb1ELb0ELb1ELb0ELb1EEEEEEEEEvNT_6ParamsE)
        /*0050*/ 	.word	0x00000004


	//----- nvinfo : EIATTR_FRAME_SIZE
	.align		4
.L_24:
        /*0054*/ 	.byte	0x04, 0x11
        /*0056*/ 	.short	(.L_26 - .L_25)
	.align		4
.L_25:
        /*0058*/ 	.word	index@(_ZN7cutlass13device_kernelIN5flash19enable_sm80_to_sm89INS1_16FlashAttnFwdSm80INS1_25CollectiveMainloopFwdSm80ILi8ELi1ELb0EN4cute5tupleIJNS5_1CILi128EEENS7_ILi48EEENS7_ILi256EEEEEELi256ENS_6half_tEfNS_4arch4Sm80ELb0ELb1ELb0ELb1ELb0ELb1ELb1ELb1EEENS1_21CollectiveEpilogueFwdINS6_IJS8_SA_S9_EEENS6_IJNS7_ILi1EEESI_SI_EEESC_SE_Li256ELb1ELb1ELb1ELb0EEENS1_36VarlenDynamicPersistentTileSchedulerILi128ELi48ELi256ELi256ELb1ELb1ELb0ELb1ELb0ELb1EEEEEEEEEvNT_6ParamsE)
        /*005c*/ 	.word	0x00000000


	//----- nvinfo : EIATTR_REGCOUNT
	.align		4
.L_26:
        /*0060*/ 	.byte	0x04, 0x2f
        /*0062*/ 	.short	(.L_28 - .L_27)
	.align		4
.L_27:
        /*0064*/ 	.word	index@(_ZN7cutlass13device_kernelIN5flash19enable_sm80_to_sm89INS1_16FlashAttnFwdSm80INS1_25CollectiveMainloopFwdSm80ILi8ELi1ELb0EN4cute5tupleIJNS5_1CILi128EEENS7_ILi64EEENS7_ILi256EEEEEELi256ENS_6half_tEfNS_4arch4Sm80ELb0ELb1ELb0ELb1ELb0ELb0ELb1ELb1EEENS1_21CollectiveEpilogueFwdINS6_IJS8_SA_S9_EEENS6_IJNS7_ILi1EEESI_SI_EEESC_SE_Li256ELb1ELb1ELb1ELb0EEENS1_36VarlenDynamicPersistentTileSchedulerILi128ELi64ELi256ELi256ELb1ELb1ELb0ELb1ELb0ELb1EEEEEEEEEvNT_6ParamsE)
        /*0068*/ 	.word	0x00000004


	//----- nvinfo : EIATTR_FRAME_SIZE
	.align		4
.L_28:
        /*006c*/ 	.byte	0x04, 0x11
        /*006e*/ 	.short	(.L_30 - .L_29)
	.align		4
.L_29:
        /*0070*/ 	.word	index@(_ZN7cutlass13device_kernelIN5flash19enable_sm80_to_sm89INS1_16FlashAttnFwdSm80INS1_25CollectiveMainloopFwdSm80ILi8ELi1ELb0EN4cute5tupleIJNS5_1CILi128EEENS7_ILi64EEENS7_ILi256EEEEEELi256ENS_6half_tEfNS_4arch4Sm80ELb0ELb1ELb0ELb1ELb0ELb0ELb1ELb1EEENS1_21CollectiveEpilogueFwdINS6_IJS8_SA_S9_EEENS6_IJNS7_ILi1EEESI_SI_EEESC_SE_Li256ELb1ELb1ELb1ELb0EEENS1_36VarlenDynamicPersistentTileSchedulerILi128ELi64ELi256ELi256ELb1ELb1ELb0ELb1ELb0ELb1EEEEEEEEEvNT_6ParamsE)
        /*0074*/ 	.word	0x00000000


	//----- nvinfo : EIATTR_REGCOUNT
	.align		4
.L_30:
        /*0078*/ 	.byte	0x04, 0x2f
        /*007a*/ 	.short	(.L_32 - .L_31)
	.align		4
.L_31:
        /*007c*/ 	.word	index@(_ZN7cutlass13device_kernelIN5flash19enable_sm80_to_sm89INS1_16FlashAttnFwdSm80INS1_25CollectiveMainloopFwdSm80ILi8ELi1ELb0EN4cute5tupleIJNS5_1CILi128EEENS7_ILi64EEENS7_ILi256EEEEEELi256ENS_6half_tEfNS_4arch4Sm80ELb0ELb1ELb0ELb0ELb0ELb0ELb1ELb1EEENS1_21CollectiveEpilogueFwdINS6_IJS8_SA_S9_EEENS6_IJNS7_ILi1EEESI_SI_EEESC_SE_Li256ELb0ELb1ELb1ELb0EEENS1_19SingleTileSchedulerILb0ELb1ELb1ELi128EEEEEEEEEvNT_6ParamsE)
        /*0080*/ 	.word	0x00000004


	//----- nvinfo : EIATTR_FRAME_SIZE
	.align		4
.L_32:
        /*0084*/ 	.byte	0x04, 0x11
        /*0086*/ 	.short	(.L_34 - .L_33)
	.align		4
.L_33:
        /*0088*/ 	.word	index@(_ZN7cutlass13device_kernelIN5flash19enable_sm80_to_sm89INS1_16FlashAttnFwdSm80INS1_25CollectiveMainloopFwdSm80ILi8ELi1ELb0EN4cute5tupleIJNS5_1CILi128EEENS7_ILi64EEENS7_ILi256EEEEEELi256ENS_6half_tEfNS_4arch4Sm80ELb0ELb1ELb0ELb0ELb0ELb0ELb1ELb1EEENS1_21CollectiveEpilogueFwdINS6_IJS8_SA_S9_EEENS6_IJNS7_ILi1EEESI_SI_EEESC_SE_Li256ELb0ELb1ELb1ELb0EEENS1_19SingleTileSchedulerILb0ELb1ELb1ELi128EEEEEEEEEvNT_6ParamsE)
        /*008c*/ 	.word	0x00000000


	//----- nvinfo : EIATTR_REGCOUNT
	.align		4
.L_34:
        /*0090*/ 	.byte	0x04, 0x2f
        /*0092*/ 	.short	(.L_36 - .L_35)
	.align		4
.L_35:
        /*0094*/ 	.word	index@(_ZN7cutlass13device_kernelIN5flash19enable_sm80_to_sm89INS1_16FlashAttnFwdSm80INS1_25CollectiveMainloopFwdSm80ILi8ELi1ELb0EN4cute5tupleIJNS5_1CILi128EEENS7_ILi48EEENS7_ILi256EEEEEELi256ENS_6half_tEfNS_4arch4Sm80ELb0ELb0ELb0ELb1ELb0ELb1ELb1ELb1EEENS1_21CollectiveEpilogueFwdINS6_IJS8_SA_S9_EEENS6_IJNS7_ILi1EEESI_SI_EEESC_SE_Li256ELb1ELb1ELb1ELb0EEENS1_36VarlenDynamicPersistentTileSchedulerILi128ELi48ELi256ELi256ELb1ELb1ELb0ELb0ELb1ELb1EEEEEEEEEvNT_6ParamsE)
        /*0098*/ 	.word	0x00000004


	//----- nvinfo : EIATTR_FRAME_SIZE
	.align		4
.L_36:
        /*009c*/ 	.byte	0x04, 0x11
        /*009e*/ 	.short	(.L_38 - .L_37)
	.align		4
.L_37:
        /*00a0*/ 	.word	index@(_ZN7cutlass13device_kernelIN5flash19enable_sm80_to_sm89INS1_16FlashAttnFwdSm80INS1_25CollectiveMainloopFwdSm80ILi8ELi1ELb0EN4cute5tupleIJNS5_1CILi128EEENS7_ILi48EEENS7_ILi256EEEEEELi256ENS_6half_tEfNS_4arch4Sm80ELb0ELb0ELb0ELb1ELb0ELb1ELb1ELb1EEENS1_21CollectiveEpilogueFwdINS6_IJS8_SA_S9_EEENS6_IJNS7_ILi1EEESI_SI_EEESC_SE_Li256ELb1ELb1ELb1ELb0EEENS1_36VarlenDynamicPersistentTileSchedulerILi128ELi48ELi256ELi256ELb1ELb1ELb0ELb0ELb1ELb1EEEEEEEEEvNT_6ParamsE)
        /*00a4*/ 	.word	0x00000000


	//----- nvinfo : EIATTR_REGCOUNT
	.align		4
.L_38:
        /*00a8*/ 	.byte	0x04, 0x2f
        /*00aa*/ 	.short	(.L_40 - .L_39)
	.align		4
.L_39:
        /*00ac*/ 	.word	index@(_ZN7cutlass13device_kernelIN5flash19enable_sm80_to_sm89INS1_16FlashAttnFwdSm80INS1_25CollectiveMainloopFwdSm80ILi8ELi1ELb0EN4cute5tupleIJNS5_1CILi128EEENS7_ILi64EEENS7_ILi256EEEEEELi256ENS_6half_tEfNS_4arch4Sm80ELb0ELb0ELb0ELb1ELb0ELb0ELb1ELb1EEENS1_21CollectiveEpilogueFwdINS6_IJS8_SA_S9_EEENS6_IJNS7_ILi1EEESI_SI_EEESC_SE_Li256ELb1ELb1ELb1ELb0EEENS1_36VarlenDynamicPersistentTileSchedulerILi128ELi64ELi256ELi256ELb1ELb1ELb0ELb0ELb1ELb1EEEEEEEEEvNT_6ParamsE)
        /*00b0*/ 	.word	0x00000004


	//----- nvinfo : EIATTR_FRAME_SIZE
	.align		4
.L_40:
        /*00b4*/ 	.byte	0x04, 0x11
        /*00b6*/ 	.short	(.L_42 - .L_41)
	.align		4
.L_41:
        /*00b8*/ 	.word	index@(_ZN7cutlass13device_kernelIN5flash19enable_sm80_to_sm89INS1_16FlashAttnFwdSm80INS1_25CollectiveMainloopFwdSm80ILi8ELi1ELb0EN4cute5tupleIJNS5_1CILi128EEENS7_ILi64EEENS7_ILi256EEEEEELi256ENS_6half_tEfNS_4arch4Sm80ELb0ELb0ELb0ELb1ELb0ELb0ELb1ELb1EEENS1_21CollectiveEpilogueFwdINS6_IJS8_SA_S9_EEENS6_IJNS7_ILi1EEESI_SI_EEESC_SE_Li256ELb1ELb1ELb1ELb0EEENS1_36VarlenDynamicPersistentTileSchedulerILi128ELi64ELi256ELi256ELb1ELb1ELb0ELb0ELb1ELb1EEEEEEEEEvNT_6ParamsE)
        /*00bc*/ 	.word	0x00000000


	//----- nvinfo : EIATTR_REGCOUNT
	.align		4
.L_42:
        /*00c0*/ 	.byte	0x04, 0x2f
        /*00c2*/ 	.short	(.L_44 - .L_43)
	.align		4
.L_43:
        /*00c4*/ 	.word	index@(_ZN7cutlass13device_kernelIN5flash19enable_sm80_to_sm89INS1_16FlashAttnFwdSm80INS1_25CollectiveMainloopFwdSm80ILi8ELi1ELb0EN4cute5tupleIJNS5_1CILi128EEENS7_ILi96EEENS7_ILi256EEEEEELi256ENS_6half_tEfNS_4arch4Sm80ELb0ELb0ELb0ELb0ELb0ELb0ELb1ELb1EEENS1_21CollectiveEpilogueFwdINS6_IJS8_SA_S9_EEENS6_IJNS7_ILi1EEESI_SI_EEESC_SE_Li256ELb0ELb1ELb1ELb0EEENS1_19SingleTileSchedulerILb0ELb1ELb1ELi128EEEEEEEEEvNT_6ParamsE)
        /*00c8*/ 	.word	0x00000004


	//----- nvinfo : EIATTR_FRAME_SIZE
	.align		4
.L_44:
        /*00cc*/ 	.byte	0x04, 0x11
        /*00ce*/ 	.short	(.L_46 - .L_45)
	.align		4
.L_45:
        /*00d0*/ 	.word	index@(_ZN7cutlass13device_kernelIN5flash19enable_sm80_to_sm89INS1_16FlashAttnFwdSm80INS1_25CollectiveMainloopFwdSm80ILi8ELi1ELb0EN4cute5tupleIJNS5_1CILi128EEENS7_ILi96EEENS7_ILi256EEEEEELi256ENS_6half_tEfNS_4arch4Sm80ELb0ELb0ELb0ELb0ELb0ELb0ELb1ELb1EEENS1_21CollectiveEpilogueFwdINS6_IJS8_SA_S9_EEENS6_IJNS7_ILi1EEESI_SI_EEESC_SE_Li256ELb0ELb1ELb1ELb0EEENS1_19SingleTileSchedulerILb0ELb1ELb1ELi128EEEEEEEEEvNT_6ParamsE)
        /*00d4*/ 	.word	0x00000000


	//----- nvinfo : EIATTR_REGCOUNT
	.align		4
.L_46:
        /*00d8*/ 	.byte	0x04, 0x2f
        /*00da*/ 	.short	(.L_48 - .L_47)
	.align		4
.L_47:
        /*00dc*/ 	.word	index@(_ZN7cutlass13device_kernelIN5flash19enable_sm80_to_sm89INS1_16FlashAttnFwdSm80INS1_25CollectiveMainloopFwdSm80ILi8ELi1ELb0EN4cute5tupleIJNS5_1CILi128EEENS7_ILi32EEENS7_ILi256EEEEEELi256ENS_6half_tEfNS_4arch4Sm80ELb1ELb0ELb0ELb1ELb0ELb1ELb1ELb1EEENS1_21CollectiveEpilogueFwdINS6_IJS8_SA_S9_EEENS6_IJNS7_ILi1EEESI_SI_EEESC_SE_Li256ELb1ELb1ELb1ELb0EEENS1_36VarlenDynamicPersistentTileSchedulerILi128ELi32ELi256ELi256ELb1ELb1ELb0ELb1ELb1ELb1EEEEEEEEEvNT_6ParamsE)
        /*00e0*/ 	.word	0x00000004


	//----- nvinfo : EIATTR_FRAME_SIZE
	.align		4
.L_48:
        /*00e4*/ 	.byte	0x04, 0x11
        /*00e6*/ 	.short	(.L_50 - .L_49)
	.align		4
.L_49:
        /*00e8*/ 	.word	index@(_ZN7cutlass13device_kernelIN5flash19enable_sm80_to_sm89INS1_16FlashAttnFwdSm80INS1_25CollectiveMainloopFwdSm80ILi8ELi1ELb0EN4cute5tupleIJNS5_1CILi128EEENS7_ILi32EEENS7_ILi256EEEEEELi256ENS_6half_tEfNS_4arch4Sm80ELb1ELb0ELb0ELb1ELb0ELb1ELb1ELb1EEENS1_21CollectiveEpilogueFwdINS6_IJS8_SA_S9_EEENS6_IJNS7_ILi1EEESI_SI_EEESC_SE_Li256ELb1ELb1ELb1ELb0EEENS1_36VarlenDynamicPersistentTileSchedulerILi128ELi32ELi256ELi256ELb1ELb1ELb0ELb1ELb1ELb1EEEEEEEEEvNT_6ParamsE)
        /*00ec*/ 	.word	0x00000000


	//----- nvinfo : EIATTR_REGCOUNT
	.align		4
.L_50:
        /*00f0*/ 	.byte	0x04, 0x2f
        /*00f2*/ 	.short	(.L_52 - .L_51)
	.align		4
.L_51:
        /*00f4*/ 	.word	index@(_ZN7cutlass13device_kernelIN5flash19enable_sm80_to_sm89INS1_16FlashAttnFwdSm80INS1_25CollectiveMainloopFwdSm80ILi8ELi1ELb1EN4cute5tupleIJNS5_1CILi128EEENS7_ILi48EEENS7_ILi256EEEEEELi256ENS_6half_tEfNS_4arch4Sm80ELb1ELb0ELb0ELb1ELb0ELb0ELb1ELb1EEENS1_21CollectiveEpilogueFwdINS6_IJS8_SA_S9_EEENS6_IJNS7_ILi1EEESI_SI_EEESC_SE_Li256ELb1ELb1ELb1ELb0EEENS1_36VarlenDynamicPersistentTileSchedulerILi128ELi48ELi256ELi256ELb1ELb1ELb0ELb1ELb1ELb1EEEEEEEEEvNT_6ParamsE)
        /*00f8*/ 	.word	0x00000004


	//----- nvinfo : EIATTR_FRAME_SIZE
	.align		4
.L_52:
        /*00fc*/ 	.byte	0x04, 0x11
        /*00fe*/ 	.short	(.L_54 - .L_53)
	.align		4
.L_53:
        /*0100*/ 	.word	index@(_ZN7cutlass13device_kernelIN5flash19enable_sm80_to_sm89INS1_16FlashAttnFwdSm80INS1_25CollectiveMainloopFwdSm80ILi8ELi1ELb1EN4cute5tupleIJNS5_1CILi128EEENS7_ILi48EEENS7_ILi256EEEEEELi256ENS_6half_tEfNS_4arch4Sm80ELb1ELb0ELb0ELb1ELb0ELb0ELb1ELb1EEENS1_21CollectiveEpilogueFwdINS6_IJS8_SA_S9_EEENS6_IJNS7_ILi1EEESI_SI_EEESC_SE_Li256ELb1ELb1ELb1ELb0EEENS1_36VarlenDynamicPersistentTileSchedulerILi128ELi48ELi256ELi256ELb1ELb1ELb0ELb1ELb1ELb1EEEEEEEEEvNT_6ParamsE)
        /*0104*/ 	.word	0x00000000


	//----- nvinfo : EIATTR_REGCOUNT
	.align		4
.L_54:
        /*0108*/ 	.byte	0x04, 0x2f
        /*010a*/ 	.short	(.L_56 - .L_55)
	.align		4
.L_55:
        /*010c*/ 	.word	index@(_ZN7cutlass13device_kernelIN5flash19enable_sm80_to_sm89INS1_16FlashAttnFwdSm80INS1_25CollectiveMainloopFwdSm80ILi8ELi1ELb1EN4cute5tupleIJNS5_1CILi128EEENS7_ILi64EEENS7_ILi256EEEEEELi256ENS_6half_tEfNS_4arch4Sm80ELb1ELb0ELb0ELb0ELb0ELb0ELb1ELb1EEENS1_21CollectiveEpilogueFwdINS6_IJS8_SA_S9_EEENS6_IJNS7_ILi1EEESI_SI_EEESC_SE_Li256ELb0ELb1ELb1ELb0EEENS1_30DynamicPersistentTileSchedulerILi256ELi256ELb1ELb1ELb0EEEEEEEEEvNT_6ParamsE)
        /*0110*/ 	.word	0x00000004


	//----- nvinfo : EIATTR_FRAME_SIZE
	.align		4
.L_56:
        /*0114*/ 	.byte	0x04, 0x11
        /*0116*/ 	.short	(.L_58 - .L_57)
	.align		4
.L_57:
        /*0118*/ 	.word	index@(_ZN7cutlass13device_kernelIN5flash19enable_sm80_to_sm89INS1_16FlashAttnFwdSm80INS1_25CollectiveMainloopFwdSm80ILi8ELi1ELb1EN4cute5tupleIJNS5_1CILi128EEENS7_ILi64EEENS7_ILi256EEEEEELi256ENS_6half_tEfNS_4arch4Sm80ELb1ELb0ELb0ELb0ELb0ELb0ELb1ELb1EEENS1_21CollectiveEpilogueFwdINS6_IJS8_SA_S9_EEENS6_IJNS7_ILi1EEESI_SI_EEESC_SE_Li256ELb0ELb1ELb1ELb0EEENS1_30DynamicPersistentTileSchedulerILi256ELi256ELb1ELb1ELb0EEEEEEEEEvNT_6ParamsE)
        /*011c*/ 	.word	0x00000000


	//----- nvinfo : EIATTR_REGCOUNT
	.align		4
.L_58:
        /*0120*/ 	.byte	0x04, 0x2f
        /*0122*/ 	.short	(.L_60 - .L_59)
	.align		4
.L_59:
        /*0124*/ 	.word	index@(_ZN7cutlass13device_kernelIN5flash19enable_sm80_to_sm89INS1_16FlashAttnFwdSm80INS1_25CollectiveMainloopFwdSm80ILi8ELi1ELb0EN4cute5tupleIJNS5_1CILi128EEENS7_ILi32EEENS7_ILi256EEEEEELi256ENS_6half_tEfNS_4arch4Sm80ELb0ELb1ELb0ELb1ELb0ELb1ELb1ELb1EEENS1_21CollectiveEpilogueFwdINS6_IJS8_SA_S9_EEENS6_IJNS7_ILi1EEESI_SI_EEESC_SE_Li256ELb1ELb1ELb1ELb0EEENS1_36VarlenDynamicPersistentTileSchedulerILi128ELi32ELi256ELi256ELb1ELb1ELb0ELb1ELb0ELb1EEEEEEEEEvNT_6ParamsE)
        /*0128*/ 	.word	0x00000004


	//----- nvinfo : EIATTR_FRAME_SIZE
	.align		4
.L_60:
        /*012c*/ 	.byte	0x04, 0x11
        /*012e*/ 	.short	(.L_62 - .L_61)
	.align		4
.L_61:
        /*0130*/ 	.word	index@(_ZN7cutlass13device_kernelIN5flash19enable_sm80_to_sm89INS1_16FlashAttnFwdSm80INS1_25CollectiveMainloopFwdSm80ILi8ELi1ELb0EN4cute5tupleIJNS5_1CILi128EEENS7_ILi32EEENS7_ILi256EEEEEELi256ENS_6half_tEfNS_4arch4Sm80ELb0ELb1ELb0ELb1ELb0ELb1ELb1ELb1EEENS1_21CollectiveEpilogueFwdINS6_IJS8_SA_S9_EEENS6_IJNS7_ILi1EEESI_SI_EEESC_SE_Li256ELb1ELb1ELb1ELb0EEENS1_36VarlenDynamicPersistentTileSchedulerILi128ELi32ELi256ELi256ELb1ELb1ELb0ELb1ELb0ELb1EEEEEEEEEvNT_6ParamsE)
        /*0134*/ 	.word	0x00000000


	//----- nvinfo : EIATTR_REGCOUNT
	.align		4
.L_62:
        /*0138*/ 	.byte	0x04, 0x2f
        /*013a*/ 	.short	(.L_64 - .L_63)
	.align		4
.L_63:
        /*013c*/ 	.word	index@(_ZN7cutlass13device_kernelIN5flash19enable_sm80_to_sm89INS1_16FlashAttnFwdSm80INS1_25CollectiveMainloopFwdSm80ILi8ELi1ELb1EN4cute5tupleIJNS5_1CILi128EEENS7_ILi48EEENS7_ILi256EEEEEELi256ENS_6half_tEfNS_4arch4Sm80ELb0ELb1ELb0ELb1ELb0ELb0ELb1ELb1EEENS1_21CollectiveEpilogueFwdINS6_IJS8_SA_S9_EEENS6_IJNS7_ILi1EEESI_SI_EEESC_SE_Li256ELb1ELb1ELb1ELb0EEENS1_36VarlenDynamicPersistentTileSchedulerILi128ELi48ELi256ELi256ELb1ELb1ELb0ELb1ELb0ELb1EEEEEEEEEvNT_6ParamsE)
        /*0140*/ 	.word	0x00000004


	//----- nvinfo : EIATTR_FRAME_SIZE
	.align		4
.L_64:
        /*0144*/ 	.byte	0x04, 0x11
        /*0146*/ 	.short	(.L_66 - .L_65)
	.align		4
.L_65:
        /*0148*/ 	.word	index@(_ZN7cutlass13device_kernelIN5flash19enable_sm80_to_sm89INS1_16FlashAttnFwdSm80INS1_25CollectiveMainloopFwdSm80ILi8ELi1ELb1EN4cute5tupleIJNS5_1CILi128EEENS7_ILi48EEENS7_ILi256EEEEEELi256ENS_6half_tEfNS_4arch4Sm80ELb0ELb1ELb0ELb1ELb0ELb0ELb1ELb1EEENS1_21CollectiveEpilogueFwdINS6_IJS8_SA_S9_EEENS6_IJNS7_ILi1EEESI_SI_EEESC_SE_Li256ELb1ELb1ELb1ELb0EEENS1_36VarlenDynamicPersistentTileSchedulerILi128ELi48ELi256ELi256ELb1ELb1ELb0ELb1ELb0ELb1EEEEEEEEEvNT_6ParamsE)
        /*014c*/ 	.word	0x00000000


	//----- nvinfo : EIATTR_REGCOUNT
	.align		4
.L_66:
        /*0150*/ 	.byte	0x04, 0x2f
        /*0152*/ 	.short	(.L_68 - .L_67)
	.align		4
.L_67:
        /*0154*/ 	.word	index@(_ZN7cutlass13device_kernelIN5flash19enable_sm80_to_sm89INS1_16FlashAttnFwdSm80INS1_25CollectiveMainloopFwdSm80ILi8ELi1ELb1EN4cute5tupleIJNS5_1CILi128EEENS7_ILi48EEENS7_ILi256EEEEEELi256ENS_6half_tEfNS_4arch4Sm80ELb0ELb1ELb0ELb0ELb0ELb0ELb1ELb1EEENS1_21CollectiveEpilogueFwdINS6_IJS8_SA_S9_EEENS6_IJNS7_ILi1EEESI_SI_EEESC_SE_Li256ELb0ELb1ELb1ELb0EEENS1_19SingleTileSchedulerILb0ELb1ELb1ELi128EEEEEEEEEvNT_6ParamsE)
        /*0158*/ 	.word	0x00000004


	//----- nvinfo : EIATTR_FRAME_SIZE
	.align		4
.L_68:
        /*015c*/ 	.byte	0x04, 0x11
        /*015e*/ 	.short	(.L_70 - .L_69)
	.align		4
.L_69:
        /*0160*/ 	.word	index@(_ZN7cutlass13device_kernelIN5flash19enable_sm80_to_sm89INS1_16FlashAttnFwdSm80INS1_25CollectiveMainloopFwdSm80ILi8ELi1ELb1EN4cute5tupleIJNS5_1CILi128EEENS7_ILi48EEENS7_ILi256EEEEEELi256ENS_6half_tEfNS_4arch4Sm80ELb0ELb1ELb0ELb0ELb0ELb0ELb1ELb1EEENS1_21CollectiveEpilogueFwdINS6_IJS8_SA_S9_EEENS6_IJNS7_ILi1EEESI_SI_EEESC_SE_Li256ELb0ELb1ELb1ELb0EEENS1_19SingleTileSchedulerILb0ELb1ELb1ELi128EEEEEEEEEvNT_6ParamsE)
        /*0164*/ 	.word	0x00000000


	//----- nvinfo : EIATTR_REGCOUNT
	.align		4
.L_70:
        /*0168*/ 	.byte	0x04, 0x2f
        /*016a*/ 	.short	(.L_72 - .L_71)
	.align		4
.L_71:
        /*016c*/ 	.word	index@(_ZN7cutlass13device_kernelIN5flash19enable_sm80_to_sm89INS1_16FlashAttnFwdSm80INS1_25CollectiveMainloopFwdSm80ILi8ELi1ELb0EN4cute5tupleIJNS5_1CILi128EEENS7_ILi32EEENS7_ILi256EEEEEELi256ENS_6half_tEfNS_4arch4Sm80ELb0ELb0ELb0ELb1ELb0ELb1ELb1ELb1EEENS1_21CollectiveEpilogueFwdINS6_IJS8_SA_S9_EEENS6_IJNS7_ILi1EEESI_SI_EEESC_SE_Li256ELb1ELb1ELb1ELb0EEENS1_36VarlenDynamicPersistentTileSchedulerILi128ELi32ELi256ELi256ELb1ELb1ELb0ELb0ELb1ELb1EEEEEEEEEvNT_6ParamsE)
        /*0170*/ 	.word	0x00000004


	//----- nvinfo : EIATTR_FRAME_SIZE
	.align		4
.L_72:
        /*0174*/ 	.byte	0x04, 0x11
        /*0176*/ 	.short	(.L_74 - .L_73)
	.align		4
.L_73:
        /*0178*/ 	.word	index@(_ZN7cutlass13device_kernelIN5flash19enable_sm80_to_sm89INS1_16FlashAttnFwdSm80INS1_25CollectiveMainloopFwdSm80ILi8ELi1ELb0EN4cute5tupleIJNS5_1CILi128EEENS7_ILi32EEENS7_ILi256EEEEEELi256ENS_6half_tEfNS_4arch4Sm80ELb0ELb0ELb0ELb1ELb0ELb1ELb1ELb1EEENS1_21CollectiveEpilogueFwdINS6_IJS8_SA_S9_EEENS6_IJNS7_ILi1EEESI_SI_EEESC_SE_Li256ELb1ELb1ELb1ELb0EEENS1_36VarlenDynamicPersistentTileSchedulerILi128ELi32ELi256ELi256ELb1ELb1ELb0ELb0ELb1ELb1EEEEEEEEEvNT_6ParamsE)
        /*017c*/ 	.word	0x00000000


	//----- nvinfo : EIATTR_REGCOUNT
	.align		4
.L_74:
        /*0180*/ 	.byte	0x04, 0x2f
        /*0182*/ 	.short	(.L_76 - .L_75)
	.align		4
.L_75:
        /*0184*/ 	.word	index@(_ZN7cutlass13device_kernelIN5flash19enable_sm80_to_sm89INS1_16FlashAttnFwdSm80INS1_25CollectiveMainloopFwdSm80ILi8ELi1ELb1EN4cute5tupleIJNS5_1CILi128EEENS7_ILi48EEENS7_ILi256EEEEEELi256ENS_6half_tEfNS_4arch4Sm80ELb0ELb0ELb0ELb1ELb0ELb0ELb1ELb1EEENS1_21CollectiveEpilogueFwdINS6_IJS8_SA_S9_EEENS6_IJNS7_ILi1EEESI_SI_EEESC_SE_Li256ELb1ELb1ELb1ELb0EEENS1_36VarlenDynamicPersistentTileSchedulerILi128ELi48ELi256ELi256ELb1ELb1ELb0ELb0ELb1ELb1EEEEEEEEEvNT_6ParamsE)
        /*0188*/ 	.word	0x00000004


	//----- nvinfo : EIATTR_FRAME_SIZE
	.align		4
.L_76:
        /*018c*/ 	.byte	0x04, 0x11
        /*018e*/ 	.short	(.L_78 - .L_77)
	.align		4
.L_77:
        /*0190*/ 	.word	index@(_ZN7cutlass13device_kernelIN5flash19enable_sm80_to_sm89INS1_16FlashAttnFwdSm80INS1_25CollectiveMainloopFwdSm80ILi8ELi1ELb1EN4cute5tupleIJNS5_1CILi128EEENS7_ILi48EEENS7_ILi256EEEEEELi256ENS_6half_tEfNS_4arch4Sm80ELb0ELb0ELb0ELb1ELb0ELb0ELb1ELb1EEENS1_21CollectiveEpilogueFwdINS6_IJS8_SA_S9_EEENS6_IJNS7_ILi1EEESI_SI_EEESC_SE_Li256ELb1ELb1ELb1ELb0EEENS1_36VarlenDynamicPersistentTileSchedulerILi128ELi48ELi256ELi256ELb1ELb1ELb0ELb0ELb1ELb1EEEEEEEEEvNT_6ParamsE)
        /*0194*/ 	.word	0x00000000


	//----- nvinfo : EIATTR_REGCOUNT
	.align		4
.L_78:
        /*0198*/ 	.byte	0x04, 0x2f
        /*019a*/ 	.short	(.L_80 - .L_79)
	.align		4
.L_79:
        /*019c*/ 	.word	index@(_ZN7cutlass13device_kernelIN5flash19enable_sm80_to_sm89INS1_16FlashAttnFwdSm80INS1_25CollectiveMainloopFwdSm80ILi8ELi1ELb1EN4cute5tupleIJNS5_1CILi128EEENS7_ILi64EEENS7_ILi256EEEEEELi256ENS_6half_tEfNS_4arch4Sm80ELb0ELb0ELb0ELb0ELb0ELb0ELb1ELb1EEENS1_21CollectiveEpilogueFwdINS6_IJS8_SA_S9_EEENS6_IJNS7_ILi1EEESI_SI_EEESC_SE_Li256ELb0ELb1ELb1ELb0EEENS1_19SingleTileSchedulerILb0ELb1ELb1ELi128EEEEEEEEEvNT_6ParamsE)
        /*01a0*/ 	.word	0x00000004


	//----- nvinfo : EIATTR_FRAME_SIZE
	.align		4
.L_80:
        /*01a4*/ 	.byte	0x04, 0x11
        /*01a6*/ 	.short	(.L_82 - .L_81)
	.align		4
.L_81:
        /*01a8*/ 	.word	index@(_ZN7cutlass13device_kernelIN5flash19enable_sm80_to_sm89INS1_16FlashAttnFwdSm80INS1_25CollectiveMainloopFwdSm80ILi8ELi1ELb1EN4cute5tupleIJNS5_1CILi128EEENS7_ILi64EEENS7_ILi256EEEEEELi256ENS_6half_tEfNS_4arch4Sm80ELb0ELb0ELb0ELb0ELb0ELb0ELb1ELb1EEENS1_21CollectiveEpilogueFwdINS6_IJS8_SA_S9_EEENS6_IJNS7_ILi1EEESI_SI_EEESC_SE_Li256ELb0ELb1ELb1ELb0EEENS1_19SingleTileSchedulerILb0ELb1ELb1ELi128EEEEEEEEEvNT_6ParamsE)
        /*01ac*/ 	.word	0x00000000


	//----- nvinfo : EIATTR_MIN_STACK_SIZE
	.align		4
.L_82:
        /*01b0*/ 	.byte	0x04, 0x12
        /*01b2*/ 	.short	(.L_84 - .L_83)
	.align		4
.L_83:
        /*01b4*/ 	.word	index@(_ZN7cutlass13device_kernelIN5flash19enable_sm80_to_sm89INS1_16FlashAttnFwdSm80INS1_25CollectiveMainloopFwdSm80ILi8ELi1ELb1EN4cute5tupleIJNS5_1CILi128EEENS7_ILi64EEENS7_ILi256EEEEEELi256ENS_6half_tEfNS_4arch4Sm80ELb0ELb0ELb0ELb0ELb0ELb0ELb1ELb1EEENS1_21CollectiveEpilogueFwdINS6_IJS8_SA_S9_EEENS6_IJNS7_ILi1EEESI_SI_EEESC_SE_Li256ELb0ELb1ELb1ELb0EEENS1_19SingleTileSchedulerILb0ELb1ELb1ELi128EEEEEEEEEvNT_6ParamsE)
        /*01b8*/ 	.word	0x00000000


	//----- nvinfo : EIATTR_MIN_STACK_SIZE
	.align		4
.L_84:
        /*01bc*/ 	.byte	0x04, 0x12
        /*01be*/ 	.short	(.L_86 - .L_85)
	.align		4
.L_85:
        /*01c0*/ 	.word	index@(_ZN7cutlass13device_kernelIN5flash19enable_sm80_to_sm89INS1_16FlashAttnFwdSm80INS1_25CollectiveMainloopFwdSm80ILi8ELi1ELb1EN4cute5tupleIJNS5_1CILi128EEENS7_ILi48EEENS7_ILi256EEEEEELi256ENS_6half_tEfNS_4arch4Sm80ELb0ELb0ELb0ELb1ELb0ELb0ELb1ELb1EEENS1_21CollectiveEpilogueFwdINS6_IJS8_SA_S9_EEENS6_IJNS7_ILi1EEESI_SI_EEESC_SE_Li256ELb1ELb1ELb1ELb0EEENS1_36VarlenDynamicPersistentTileSchedulerILi128ELi48ELi256ELi256ELb1ELb1ELb0ELb0ELb1ELb1EEEEEEEEEvNT_6ParamsE)
        /*01c4*/ 	.word	0x00000000


	//----- nvinfo : EIATTR_MIN_STACK_SIZE
	.align		4
.L_86:
        /*01c8*/ 	.byte	0x04, 0x12
        /*01ca*/ 	.short	(.L_88 - .L_87)
	.align		4
.L_87:
        /*01cc*/ 	.word	index@(_ZN7cutlass13device_kernelIN5flash19enable_sm80_to_sm89INS1_16FlashAttnFwdSm80INS1_25CollectiveMainloopFwdSm80ILi8ELi1ELb0EN4cute5tupleIJNS5_1CILi128EEENS7_ILi32EEENS7_ILi256EEEEEELi256ENS_6half_tEfNS_4arch4Sm80ELb0ELb0ELb0ELb1ELb0ELb1ELb1ELb1EEENS1_21CollectiveEpilogueFwdINS6_IJS8_SA_S9_EEENS6_IJNS7_ILi1EEESI_SI_EEESC_SE_Li256ELb1ELb1ELb1ELb0EEENS1_36VarlenDynamicPersistentTileSchedulerILi128ELi32ELi256ELi256ELb1ELb1ELb0ELb0ELb1ELb1EEEEEEEEEvNT_6ParamsE)
        /*01d0*/ 	.word	0x00000000


	//----- nvinfo : EIATTR_MIN_STACK_SIZE
	.align		4
.L_88:
        /*01d4*/ 	.byte	0x04, 0x12
        /*01d6*/ 	.short	(.L_90 - .L_89)
	.align		4
.L_89:
        /*01d8*/ 	.word	index@(_ZN7cutlass13device_kernelIN5flash19enable_sm80_to_sm89INS1_16FlashAttnFwdSm80INS1_25CollectiveMainloopFwdSm80ILi8ELi1ELb1EN4cute5tupleIJNS5_1CILi128EEENS7_ILi48EEENS7_ILi256EEEEEELi256ENS_6half_tEfNS_4arch4Sm80ELb0ELb1ELb0ELb0ELb0ELb0ELb1ELb1EEENS1_21CollectiveEpilogueFwdINS6_IJS8_SA_S9_EEENS6_IJNS7_ILi1EEESI_SI_EEESC_SE_Li256ELb0ELb1ELb1ELb0EEENS1_19SingleTileSchedulerILb0ELb1ELb1ELi128EEEEEEEEEvNT_6ParamsE)
        /*01dc*/ 	.word	0x00000000


	//----- nvinfo : EIATTR_MIN_STACK_SIZE
	.align		4
.L_90:
        /*01e0*/ 	.byte	0x04, 0x12
        /*01e2*/ 	.short	(.L_92 - .L_91)
	.align		4
.L_91:
        /*01e4*/ 	.word	index@(_ZN7cutlass13device_kernelIN5flash19enable_sm80_to_sm89INS1_16FlashAttnFwdSm80INS1_25CollectiveMainloopFwdSm80ILi8ELi1ELb1EN4cute5tupleIJNS5_1CILi128EEENS7_ILi48EEENS7_ILi256EEEEEELi256ENS_6half_tEfNS_4arch4Sm80ELb0ELb1ELb0ELb1ELb0ELb0ELb1ELb1EEENS1_21CollectiveEpilogueFwdINS6_IJS8_SA_S9_EEENS6_IJNS7_ILi1EEESI_SI_EEESC_SE_Li256ELb1ELb1ELb1ELb0EEENS1_36VarlenDynamicPersistentTileSchedulerILi128ELi48ELi256ELi256ELb1ELb1ELb0ELb1ELb0ELb1EEEEEEEEEvNT_6ParamsE)
        /*01e8*/ 	.word	0x00000000


	//----- nvinfo : EIATTR_MIN_STACK_SIZE
	.align		4
.L_92:
        /*01ec*/ 	.byte	0x04, 0x12
        /*01ee*/ 	.short	(.L_94 - .L_93)
	.align		4
.L_93:
        /*01f0*/ 	.word	index@(_ZN7cutlass13device_kernelIN5flash19enable_sm80_to_sm89INS1_16FlashAttnFwdSm80INS1_25CollectiveMainloopFwdSm80ILi8ELi1ELb0EN4cute5tupleIJNS5_1CILi128EEENS7_ILi32EEENS7_ILi256EEEEEELi256ENS_6half_tEfNS_4arch4Sm80ELb0ELb1ELb0ELb1ELb0ELb1ELb1ELb1EEENS1_21CollectiveEpilogueFwdINS6_IJS8_SA_S9_EEENS6_IJNS7_ILi1EEESI_SI_EEESC_SE_Li256ELb1ELb1ELb1ELb0EEENS1_36VarlenDynamicPersistentTileSchedulerILi128ELi32ELi256ELi256ELb1ELb1ELb0ELb1ELb0ELb1EEEEEEEEEvNT_6ParamsE)
        /*01f4*/ 	.word	0x00000000


	//----- nvinfo : EIATTR_MIN_STACK_SIZE
	.align		4
.L_94:
        /*01f8*/ 	.byte	0x04, 0x12
        /*01fa*/ 	.short	(.L_96 - .L_95)
	.align		4
.L_95:
        /*01fc*/ 	.word	index@(_ZN7cutlass13device_kernelIN5flash19enable_sm80_to_sm89INS1_16FlashAttnFwdSm80INS1_25CollectiveMainloopFwdSm80ILi8ELi1ELb1EN4cute5tupleIJNS5_1CILi128EEENS7_ILi64EEENS7_ILi256EEEEEELi256ENS_6half_tEfNS_4arch4Sm80ELb1ELb0ELb0ELb0ELb0ELb0ELb1ELb1EEENS1_21CollectiveEpilogueFwdINS6_IJS8_SA_S9_EEENS6_IJNS7_ILi1EEESI_SI_EEESC_SE_Li256ELb0ELb1ELb1ELb0EEENS1_30DynamicPersistentTileSchedulerILi256ELi256ELb1ELb1ELb0EEEEEEEEEvNT_6ParamsE)
        /*0200*/ 	.word	0x00000000


	//----- nvinfo : EIATTR_MIN_STACK_SIZE
	.align		4
.L_96:
        /*0204*/ 	.byte	0x04, 0x12
        /*0206*/ 	.short	(.L_98 - .L_97)
	.align		4
.L_97:
        /*0208*/ 	.word	index@(_ZN7cutlass13device_kernelIN5flash19enable_sm80_to_sm89INS1_16FlashAttnFwdSm80INS1_25CollectiveMainloopFwdSm80ILi8ELi1ELb1EN4cute5tupleIJNS5_1CILi128EEENS7_ILi48EEENS7_ILi256EEEEEELi256ENS_6half_tEfNS_4arch4Sm80ELb1ELb0ELb0ELb1ELb0ELb0ELb1ELb1EEENS1_21CollectiveEpilogueFwdINS6_IJS8_SA_S9_EEENS6_IJNS7_ILi1EEESI_SI_EEESC_SE_Li256ELb1ELb1ELb1ELb0EEENS1_36VarlenDynamicPersistentTileSchedulerILi128ELi48ELi256ELi256ELb1ELb1ELb0ELb1ELb1ELb1EEEEEEEEEvNT_6ParamsE)
        /*020c*/ 	.word	0x00000000


	//----- nvinfo : EIATTR_MIN_STACK_SIZE
	.align		4
.L_98:
        /*0210*/ 	.byte	0x04, 0x12
        /*0212*/ 	.short	(.L_100 - .L_99)
	.align		4
.L_99:
        /*0214*/ 	.word	index@(_ZN7cutlass13device_kernelIN5flash19enable_sm80_to_sm89INS1_16FlashAttnFwdSm80INS1_25CollectiveMainloopFwdSm80ILi8ELi1ELb0EN4cute5tupleIJNS5_1CILi128EEENS7_ILi32EEENS7_ILi256EEEEEELi256ENS_6half_tEfNS_4arch4Sm80ELb1ELb0ELb0ELb1ELb0ELb1ELb1ELb1EEENS1_21CollectiveEpilogueFwdINS6_IJS8_SA_S9_EEENS6_IJNS7_ILi1EEESI_SI_EEESC_SE_Li256ELb1ELb1ELb1ELb0EEENS1_36VarlenDynamicPersistentTileSchedulerILi128ELi32ELi256ELi256ELb1ELb1ELb0ELb1ELb1ELb1EEEEEEEEEvNT_6ParamsE)
        /*0218*/ 	.word	0x00000000


	//----- nvinfo : EIATTR_MIN_STACK_SIZE
	.align		4
.L_100:
        /*021c*/ 	.byte	0x04, 0x12
        /*021e*/ 	.short	(.L_102 - .L_101)
	.align		4
.L_101:
        /*0220*/ 	.word	index@(_ZN7cutlass13device_kernelIN5flash19enable_sm80_to_sm89INS1_16FlashAttnFwdSm80INS1_25CollectiveMainloopFwdSm80ILi8ELi1ELb0EN4cute5tupleIJNS5_1CILi128EEENS7_ILi96EEENS7_ILi256EEEEEELi256ENS_6half_tEfNS_4arch4Sm80ELb0ELb0ELb0ELb0ELb0ELb0ELb1ELb1EEENS1_21CollectiveEpilogueFwdINS6_IJS8_SA_S9_EEENS6_IJNS7_ILi1EEESI_SI_EEESC_SE_Li256ELb0ELb1ELb1ELb0EEENS1_19SingleTileSchedulerILb0ELb1ELb1ELi128EEEEEEEEEvNT_6ParamsE)
        /*0224*/ 	.word	0x00000000


	//----- nvinfo : EIATTR_MIN_STACK_SIZE
	.align		4
.L_102:
        /*0228*/ 	.byte	0x04, 0x12
        /*022a*/ 	.short	(.L_104 - .L_103)
	.align		4
.L_103:
        /*022c*/ 	.word	index@(_ZN7cutlass13device_kernelIN5flash19enable_sm80_to_sm89INS1_16FlashAttnFwdSm80INS1_25CollectiveMainloopFwdSm80ILi8ELi1ELb0EN4cute5tupleIJNS5_1CILi128EEENS7_ILi64EEENS7_ILi256EEEEEELi256ENS_6half_tEfNS_4arch4Sm80ELb0ELb0ELb0ELb1ELb0ELb0ELb1ELb1EEENS1_21CollectiveEpilogueFwdINS6_IJS8_SA_S9_EEENS6_IJNS7_ILi1EEESI_SI_EEESC_SE_Li256ELb1ELb1ELb1ELb0EEENS1_36VarlenDynamicPersistentTileSchedulerILi128ELi64ELi256ELi256ELb1ELb1ELb0ELb0ELb1ELb1EEEEEEEEEvNT_6ParamsE)
        /*0230*/ 	.word	0x00000000


	//----- nvinfo : EIATTR_MIN_STACK_SIZE
	.align		4
.L_104:
        /*0234*/ 	.byte	0x04, 0x12
        /*0236*/ 	.short	(.L_106 - .L_105)
	.align		4
.L_105:
        /*0238*/ 	.word	index@(_ZN7cutlass13device_kernelIN5flash19enable_sm80_to_sm89INS1_16FlashAttnFwdSm80INS1_25CollectiveMainloopFwdSm80ILi8ELi1ELb0EN4cute5tupleIJNS5_1CILi128EEENS7_ILi48EEENS7_ILi256EEEEEELi256ENS_6half_tEfNS_4arch4Sm80ELb0ELb0ELb0ELb1ELb0ELb1ELb1ELb1EEENS1_21CollectiveEpilogueFwdINS6_IJS8_SA_S9_EEENS6_IJNS7_ILi1EEESI_SI_EEESC_SE_Li256ELb1ELb1ELb1ELb0EEENS1_36VarlenDynamicPersistentTileSchedulerILi128ELi48ELi256ELi256ELb1ELb1ELb0ELb0ELb1ELb1EEEEEEEEEvNT_6ParamsE)
        /*023c*/ 	.word	0x00000000


	//----- nvinfo : EIATTR_MIN_STACK_SIZE
	.align		4
.L_106:
        /*0240*/ 	.byte	0x04, 0x12
        /*0242*/ 	.short	(.L_108 - .L_107)
	.align		4
.L_107:
        /*0244*/ 	.word	index@(_ZN7cutlass13device_kernelIN5flash19enable_sm80_to_sm89INS1_16FlashAttnFwdSm80INS1_25CollectiveMainloopFwdSm80ILi8ELi1ELb0EN4cute5tupleIJNS5_1CILi128EEENS7_ILi64EEENS7_ILi256EEEEEELi256ENS_6half_tEfNS_4arch4Sm80ELb0ELb1ELb0ELb0ELb0ELb0ELb1ELb1EEENS1_21CollectiveEpilogueFwdINS6_IJS8_SA_S9_EEENS6_IJNS7_ILi1EEESI_SI_EEESC_SE_Li256ELb0ELb1ELb1ELb0EEENS1_19SingleTileSchedulerILb0ELb1ELb1ELi128EEEEEEEEEvNT_6ParamsE)
        /*0248*/ 	.word	0x00000000


	//----- nvinfo : EIATTR_MIN_STACK_SIZE
	.align		4
.L_108:
        /*024c*/ 	.byte	0x04, 0x12
        /*024e*/ 	.short	(.L_110 - .L_109)
	.align		4
.L_109:
        /*0250*/ 	.word	index@(_ZN7cutlass13device_kernelIN5flash19enable_sm80_to_sm89INS1_16FlashAttnFwdSm80INS1_25CollectiveMainloopFwdSm80ILi8ELi1ELb0EN4cute5tupleIJNS5_1CILi128EEENS7_ILi64EEENS7_ILi256EEEEEELi256ENS_6half_tEfNS_4arch4Sm80ELb0ELb1ELb0ELb1ELb0ELb0ELb1ELb1EEENS1_21CollectiveEpilogueFwdINS6_IJS8_SA_S9_EEENS6_IJNS7_ILi1EEESI_SI_EEESC_SE_Li256ELb1ELb1ELb1ELb0EEENS1_36VarlenDynamicPersistentTileSchedulerILi128ELi64ELi256ELi256ELb1ELb1ELb0ELb1ELb0ELb1EEEEEEEEEvNT_6ParamsE)
        /*0254*/ 	.word	0x00000000


	//----- nvinfo : EIATTR_MIN_STACK_SIZE
	.align		4
.L_110:
        /*0258*/ 	.byte	0x04, 0x12
        /*025a*/ 	.short	(.L_112 - .L_111)
	.align		4
.L_111:
        /*025c*/ 	.word	index@(_ZN7cutlass13device_kernelIN5flash19enable_sm80_to_sm89INS1_16FlashAttnFwdSm80INS1_25CollectiveMainloopFwdSm80ILi8ELi1ELb0EN4cute5tupleIJNS5_1CILi128EEENS7_ILi48EEENS7_ILi256EEEEEELi256ENS_6half_tEfNS_4arch4Sm80ELb0ELb1ELb0ELb1ELb0ELb1ELb1ELb1EEENS1_21CollectiveEpilogueFwdINS6_IJS8_SA_S9_EEENS6_IJNS7_ILi1EEESI_SI_EEESC_SE_Li256ELb1ELb1ELb1ELb0EEENS1_36VarlenDynamicPersistentTileSchedulerILi128ELi48ELi256ELi256ELb1ELb1ELb0ELb1ELb0ELb1EEEEEEEEEvNT_6ParamsE)
        /*0260*/ 	.word	0x00000000


	//----- nvinfo : EIATTR_MIN_STACK_SIZE
	.align		4
.L_112:
        /*0264*/ 	.byte	0x04, 0x12
        /*0266*/ 	.short	(.L_114 - .L_113)
	.align		4
.L_113:
        /*0268*/ 	.word	index@(_ZN7cutlass13device_kernelIN5flash19enable_sm80_to_sm89INS1_16FlashAttnFwdSm80INS1_25CollectiveMainloopFwdSm80ILi8ELi1ELb0EN4cute5tupleIJNS5_1CILi128EEENS7_ILi96EEENS7_ILi256EEEEEELi256ENS_6half_tEfNS_4arch4Sm80ELb1ELb0ELb0ELb0ELb0ELb0ELb1ELb1EEENS1_21CollectiveEpilogueFwdINS6_IJS8_SA_S9_EEENS6_IJNS7_ILi1EEESI_SI_EEESC_SE_Li256ELb0ELb1ELb1ELb0EEENS1_30DynamicPersistentTileSchedulerILi256ELi256ELb1ELb1ELb0EEEEEEEEEvNT_6ParamsE)
        /*026c*/ 	.word	0x00000000


	//----- nvinfo : EIATTR_MIN_STACK_SIZE
	.align		4
.L_114:
        /*0270*/ 	.byte	0x04, 0x12
        /*0272*/ 	.short	(.L_116 - .L_115)
	.align		4
.L_115:
        /*0274*/ 	.word	index@(_ZN7cutlass13device_kernelIN5flash19enable_sm80_to_sm89INS1_16FlashAttnFwdSm80INS1_25CollectiveMainloopFwdSm80ILi8ELi1ELb0EN4cute5tupleIJNS5_1CILi128EEENS7_ILi64EEENS7_ILi256EEEEEELi256ENS_6half_tEfNS_4arch4Sm80ELb1ELb0ELb0ELb1ELb0ELb0ELb1ELb1EEENS1_21CollectiveEpilogueFwdINS6_IJS8_SA_S9_EEENS6_IJNS7_ILi1EEESI_SI_EEESC_SE_Li256ELb1ELb1ELb1ELb0EEENS1_36VarlenDynamicPersistentTileSchedulerILi128ELi64ELi256ELi256ELb1ELb1ELb0ELb1ELb1ELb1EEEEEEEEEvNT_6ParamsE)
        /*0278*/ 	.word	0x00000000


	//----- nvinfo : EIATTR_MIN_STACK_SIZE
	.align		4
.L_116:
        /*027c*/ 	.byte	0x04, 0x12
        /*027e*/ 	.short	(.L_118 - .L_117)
	.align		4
.L_117:
        /*0280*/ 	.word	index@(_ZN7cutlass13device_kernelIN5flash19enable_sm80_to_sm89INS1_16FlashAttnFwdSm80INS1_25CollectiveMainloopFwdSm80ILi8ELi1ELb0EN4cute5tupleIJNS5_1CILi128EEENS7_ILi48EEENS7_ILi256EEEEEELi256ENS_6half_tEfNS_4arch4Sm80ELb1ELb0ELb0ELb1ELb0ELb1ELb1ELb1EEENS1_21CollectiveEpilogueFwdINS6_IJS8_SA_S9_EEENS6_IJNS7_ILi1EEESI_SI_EEESC_SE_Li256ELb1ELb1ELb1ELb0EEENS1_36VarlenDynamicPersistentTileSchedulerILi128ELi48ELi256ELi256ELb1ELb1ELb0ELb1ELb1ELb1EEEEEEEEEvNT_6ParamsE)
        /*0284*/ 	.word	0x00000000
.L_118:


//--------------------- .nv.compat                --------------------------
	.section	.nv.compat,"",@"SHT_CUDA_COMPAT_INFO"
	.align	4
        /*0000*/ 	.byte	0x02, 0x09, 0x01, 0x00, 0x02, 0x02, 0x01, 0x00, 0x02, 0x05, 0x05, 0x00, 0x03, 0x07, 0x01, 0x01
        /*0010*/ 	.byte	0x02, 0x03, 0x00, 0x00, 0x02, 0x06, 0x01, 0x00, 0x04, 0x0b, 0x08, 0x00, 0x00, 0x00, 0x00, 0x00
        /*0020*/ 	.byte	0x00, 0x00, 0x00, 0x00


//--------------------- .nv.info._ZN7cutlass13device_kernelIN5flash19enable_sm80_to_sm89INS1_16FlashAttnFwdSm80INS1_25CollectiveMainloopFwdSm80ILi8ELi1ELb1EN4cute5tupleIJNS5_1CILi128EEENS7_ILi64EEENS7_ILi256EEEEEELi256ENS_6half_tEfNS_4arch4Sm80ELb0ELb0ELb0ELb0ELb0ELb0ELb1ELb1EEENS1_21CollectiveEpilogueFwdINS6_IJS8_SA_S9_EEENS6_IJNS7_ILi1EEESI_SI_EEESC_SE_Li256ELb0ELb1ELb1ELb0EEENS1_19SingleTileSchedulerILb0ELb1ELb1ELi128EEEEEEEEEvNT_6ParamsE --------------------------
	.section	.nv.info._ZN7cutlass13device_kernelIN5flash19enable_sm80_to_sm89INS1_16FlashAttnFwdSm80INS1_25CollectiveMainloopFwdSm80ILi8ELi1ELb1EN4cute5tupleIJNS5_1CILi128EEENS7_ILi64EEENS7_ILi256EEEEEELi256ENS_6half_tEfNS_4arch4Sm80ELb0ELb0ELb0ELb0ELb0ELb0ELb1ELb1EEENS1_21CollectiveEpilogueFwdINS6_IJS8_SA_S9_EEENS6_IJNS7_ILi1EEESI_SI_EEESC_SE_Li256ELb0ELb1ELb1ELb0EEENS1_19SingleTileSchedulerILb0ELb1ELb1ELi128EEEEEEEEEvNT_6ParamsE,"",@"SHT_CUDA_INFO"
	.sectionflags	@""
	.align	4


	//----- nvinfo : EIATTR_CUDA_API_VERSION
	.align		4
        /*0000*/ 	.byte	0x04, 0x37
        /*0002*/ 	.short	(.L_120 - .L_119)
.L_119:
        /*0004*/ 	.word	0x00000082


	//----- nvinfo : EIATTR_KPARAM_INFO
	.align		4
.L_120:
        /*0008*/ 	.byte	0x04, 0x17
        /*000a*/ 	.short	(.L_122 - .L_121)
.L_121:
        /*000c*/ 	.word	0x00000000
        /*0010*/ 	.short	0x0000
        /*0012*/ 	.short	0x0000
        /*0014*/ 	.byte	0x00, 0xf0, 0x61, 0x10


	//----- nvinfo : EIATTR_SPARSE_MMA_MASK
	.align		4
.L_122:
        /*0018*/ 	.byte	0x03, 0x50
        /*001a*/ 	.short	0x0000


	//----- nvinfo : EIATTR_MAXREG_COUNT
	.align		4
        /*001c*/ 	.byte	0x03, 0x1b
        /*001e*/ 	.short	0x00ff


	//----- nvinfo : EIATTR_MERCURY_ISA_VERSION
	.align		4
        /*0020*/ 	.byte	0x03, 0x5f
        /*0022*/ 	.short	0x0101


	//----- nvinfo : EIATTR_EXIT_INSTR_OFFSETS
	.align		4
        /*0024*/ 	.byte	0x04, 0x1c
        /*0026*/ 	.short	(.L_124 - .L_123)


	//   ....[0]....
.L_123:
        /*0028*/ 	.word	0x00000010


	//----- nvinfo : EIATTR_MAX_THREADS
	.align		4
.L_124:
        /*002c*/ 	.byte	0x04, 0x05
        /*002e*/ 	.short	(.L_126 - .L_125)
.L_125:
        /*0030*/ 	.word	0x00000100
        /*0034*/ 	.word	0x00000001
        /*0038*/ 	.word	0x00000001


	//----- nvinfo : EIATTR_CBANK_PARAM_SIZE
	.align		4
.L_126:
        /*003c*/ 	.byte	0x03, 0x19
        /*003e*/ 	.short	0x0418


	//----- nvinfo : EIATTR_PARAM_CBANK
	.align		4
        /*0040*/ 	.byte	0x04, 0x0a
        /*0042*/ 	.short	(.L_128 - .L_127)
	.align		4
.L_127:
        /*0044*/ 	.word	index@(.nv.constant0._ZN7cutlass13device_kernelIN5flash19enable_sm80_to_sm89INS1_16FlashAttnFwdSm80INS1_25CollectiveMainloopFwdSm80ILi8ELi1ELb1EN4cute5tupleIJNS5_1CILi128EEENS7_ILi64EEENS7_ILi256EEEEEELi256ENS_6half_tEfNS_4arch4Sm80ELb0ELb0ELb0ELb0ELb0ELb0ELb1ELb1EEENS1_21CollectiveEpilogueFwdINS6_IJS8_SA_S9_EEENS6_IJNS7_ILi1EEESI_SI_EEESC_SE_Li256ELb0ELb1ELb1ELb0EEENS1_19SingleTileSchedulerILb0ELb1ELb1ELi128EEEEEEEEEvNT_6ParamsE)
        /*0048*/ 	.short	0x0210
        /*004a*/ 	.short	0x0418


	//----- nvinfo : EIATTR_SW_WAR
	.align		4
.L_128:
        /*004c*/ 	.byte	0x04, 0x36
        /*004e*/ 	.short	(.L_130 - .L_129)
.L_129:
        /*0050*/ 	.word	0x00000008
.L_130:


//--------------------- .nv.info._ZN7cutlass13device_kernelIN5flash19enable_sm80_to_sm89INS1_16FlashAttnFwdSm80INS1_25CollectiveMainloopFwdSm80ILi8ELi1ELb1EN4cute5tupleIJNS5_1CILi128EEENS7_ILi48EEENS7_ILi256EEEEEELi256ENS_6half_tEfNS_4arch4Sm80ELb0ELb0ELb0ELb1ELb0ELb0ELb1ELb1EEENS1_21CollectiveEpilogueFwdINS6_IJS8_SA_S9_EEENS6_IJNS7_ILi1EEESI_SI_EEESC_SE_Li256ELb1ELb1ELb1ELb0EEENS1_36VarlenDynamicPersistentTileSchedulerILi128ELi48ELi256ELi256ELb1ELb1ELb0ELb0ELb1ELb1EEEEEEEEEvNT_6ParamsE --------------------------
	.section	.nv.info._ZN7cutlass13device_kernelIN5flash19enable_sm80_to_sm89INS1_16FlashAttnFwdSm80INS1_25CollectiveMainloopFwdSm80ILi8ELi1ELb1EN4cute5tupleIJNS5_1CILi128EEENS7_ILi48EEENS7_ILi256EEEEEELi256ENS_6half_tEfNS_4arch4Sm80ELb0ELb0ELb0ELb1ELb0ELb0ELb1ELb1EEENS1_21CollectiveEpilogueFwdINS6_IJS8_SA_S9_EEENS6_IJNS7_ILi1EEESI_SI_EEESC_SE_Li256ELb1ELb1ELb1ELb0EEENS1_36VarlenDynamicPersistentTileSchedulerILi128ELi48ELi256ELi256ELb1ELb1ELb0ELb0ELb1ELb1EEEEEEEEEvNT_6ParamsE,"",@"SHT_CUDA_INFO"
	.sectionflags	@""
	.align	4


	//----- nvinfo : EIATTR_CUDA_API_VERSION
	.align		4
        /*0000*/ 	.byte	0x04, 0x37
        /*0002*/ 	.short	(.L_132 - .L_131)
.L_131:
        /*0004*/ 	.word	0x00000082


	//----- nvinfo : EIATTR_KPARAM_INFO
	.align		4
.L_132:
        /*0008*/ 	.byte	0x04, 0x17
        /*000a*/ 	.short	(.L_134 - .L_133)
.L_133:
        /*000c*/ 	.word	0x00000000
        /*0010*/ 	.short	0x0000
        /*0012*/ 	.short	0x0000
        /*0014*/ 	.byte	0x00, 0xf0, 0xe1, 0x10


	//----- nvinfo : EIATTR_SPARSE_MMA_MASK
	.align		4
.L_134:
        /*0018*/ 	.byte	0x03, 0x50
        /*001a*/ 	.short	0x0000


	//----- nvinfo : EIATTR_MAXREG_COUNT
	.align		4
        /*001c*/ 	.byte	0x03, 0x1b
        /*001e*/ 	.short	0x00ff


	//----- nvinfo : EIATTR_MERCURY_ISA_VERSION
	.align		4
        /*0020*/ 	.byte	0x03, 0x5f
        /*0022*/ 	.short	0x0101


	//----- nvinfo : EIATTR_EXIT_INSTR_OFFSETS
	.align		4
        /*0024*/ 	.byte	0x04, 0x1c
        /*0026*/ 	.short	(.L_136 - .L_135)


	//   ....[0]....
.L_135:
        /*0028*/ 	.word	0x00000010


	//----- nvinfo : EIATTR_MAX_THREADS
	.align		4
.L_136:
        /*002c*/ 	.byte	0x04, 0x05
        /*002e*/ 	.short	(.L_138 - .L_137)
.L_137:
        /*0030*/ 	.word	0x00000100
        /*0034*/ 	.word	0x00000001
        /*0038*/ 	.word	0x00000001


	//----- nvinfo : EIATTR_CBANK_PARAM_SIZE
	.align		4
.L_138:
        /*003c*/ 	.byte	0x03, 0x19
        /*003e*/ 	.short	0x0438


	//----- nvinfo : EIATTR_PARAM_CBANK
	.align		4
        /*0040*/ 	.byte	0x04, 0x0a
        /*0042*/ 	.short	(.L_140 - .L_139)
	.align		4
.L_139:
        /*0044*/ 	.word	index@(.nv.constant0._ZN7cutlass13device_kernelIN5flash19enable_sm80_to_sm89INS1_16FlashAttnFwdSm80INS1_25CollectiveMainloopFwdSm80ILi8ELi1ELb1EN4cute5tupleIJNS5_1CILi128EEENS7_ILi48EEENS7_ILi256EEEEEELi256ENS_6half_tEfNS_4arch4Sm80ELb0ELb0ELb0ELb1ELb0ELb0ELb1ELb1EEENS1_21CollectiveEpilogueFwdINS6_IJS8_SA_S9_EEENS6_IJNS7_ILi1EEESI_SI_EEESC_SE_Li256ELb1ELb1ELb1ELb0EEENS1_36VarlenDynamicPersistentTileSchedulerILi128ELi48ELi256ELi256ELb1ELb1ELb0ELb0ELb1ELb1EEEEEEEEEvNT_6ParamsE)
        /*0048*/ 	.short	0x0210
        /*004a*/ 	.short	0x0438


	//----- nvinfo : EIATTR_SW_WAR
	.align		4
.L_140:
        /*004c*/ 	.byte	0x04, 0x36
        /*004e*/ 	.short	(.L_142 - .L_141)
.L_141:
        /*0050*/ 	.word	0x00000008
.L_142:


//--------------------- .nv.info._ZN7cutlass13device_kernelIN5flash19enable_sm80_to_sm89INS1_16FlashAttnFwdSm80INS1_25CollectiveMainloopFwdSm80ILi8ELi1ELb0EN4cute5tupleIJNS5_1CILi128EEENS7_ILi32EEENS7_ILi256EEEEEELi256ENS_6half_tEfNS_4arch4Sm80ELb0ELb0ELb0ELb1ELb0ELb1ELb1ELb1EEENS1_21CollectiveEpilogueFwdINS6_IJS8_SA_S9_EEENS6_IJNS7_ILi1EEESI_SI_EEESC_SE_Li256ELb1ELb1ELb1ELb0EEENS1_36VarlenDynamicPersistentTileSchedulerILi128ELi32ELi256ELi256ELb1ELb1ELb0ELb0ELb1ELb1EEEEEEEEEvNT_6ParamsE --------------------------
	.section	.nv.info._ZN7cutlass13device_kernelIN5flash19enable_sm80_to_sm89INS1_16FlashAttnFwdSm80INS1_25CollectiveMainloopFwdSm80ILi8ELi1ELb0EN4cute5tupleIJNS5_1CILi128EEENS7_ILi32EEENS7_ILi256EEEEEELi256ENS_6half_tEfNS_4arch4Sm80ELb0ELb0ELb0ELb1ELb0ELb1ELb1ELb1EEENS1_21CollectiveEpilogueFwdINS6_IJS8_SA_S9_EEENS6_IJNS7_ILi1EEESI_SI_EEESC_SE_Li256ELb1ELb1ELb1ELb0EEENS1_36VarlenDynamicPersistentTileSchedulerILi128ELi32ELi256ELi256ELb1ELb1ELb0ELb0ELb1ELb1EEEEEEEEEvNT_6ParamsE,"",@"SHT_CUDA_INFO"
	.sectionflags	@""
	.align	4


	//----- nvinfo : EIATTR_CUDA_API_VERSION
	.align		4
        /*0000*/ 	.byte	0x04, 0x37
        /*0002*/ 	.short	(.L_144 - .L_143)
.L_143:
        /*0004*/ 	.word	0x00000082


	//----- nvinfo : EIATTR_KPARAM_INFO
	.align		4
.L_144:
        /*0008*/ 	.byte	0x04, 0x17
        /*000a*/ 	.short	(.L_146 - .L_145)
.L_145:
        /*000c*/ 	.word	0x00000000
        /*0010*/ 	.short	0x0000
        /*0012*/ 	.short	0x0000
        /*0014*/ 	.byte	0x00, 0xf0, 0xe1, 0x10


	//----- nvinfo : EIATTR_SPARSE_MMA_MASK
	.align		4
.L_146:
        /*0018*/ 	.byte	0x03, 0x50
        /*001a*/ 	.short	0x0000


	//----- nvinfo : EIATTR_MAXREG_COUNT
	.align		4
        /*001c*/ 	.byte	0x03, 0x1b
        /*001e*/ 	.short	0x00ff


	//----- nvinfo : EIATTR_MERCURY_ISA_VERSION
	.align		4
        /*0020*/ 	.byte	0x03, 0x5f
        /*0022*/ 	.short	0x0101


	//----- nvinfo : EIATTR_EXIT_INSTR_OFFSETS
	.align		4
        /*0024*/ 	.byte	0x04, 0x1c
        /*0026*/ 	.short	(.L_148 - .L_147)


	//   ....[0]....
.L_147:
        /*0028*/ 	.word	0x00000010


	//----- nvinfo : EIATTR_MAX_THREADS
	.align		4
.L_148:
        /*002c*/ 	.byte	0x04, 0x05
        /*002e*/ 	.short	(.L_150 - .L_149)
.L_149:
        /*0030*/ 	.word	0x00000100
        /*0034*/ 	.word	0x00000001
        /*0038*/ 	.word	0x00000001


	//----- nvinfo : EIATTR_CBANK_PARAM_SIZE
	.align		4
.L_150:
        /*003c*/ 	.byte	0x03, 0x19
        /*003e*/ 	.short	0x0438


	//----- nvinfo : EIATTR_PARAM_CBANK
	.align		4
        /*0040*/ 	.byte	0x04, 0x0a
        /*0042*/ 	.short	(.L_152 - .L_151)
	.align		4
.L_151:
        /*0044*/ 	.word	index@(.nv.constant0._ZN7cutlass13device_kernelIN5flash19enable_sm80_to_sm89INS1_16FlashAttnFwdSm80INS1_25CollectiveMainloopFwdSm80ILi8ELi1ELb0EN4cute5tupleIJNS5_1CILi128EEENS7_ILi32EEENS7_ILi256EEEEEELi256ENS_6half_tEfNS_4arch4Sm80ELb0ELb0ELb0ELb1ELb0ELb1ELb1ELb1EEENS1_21CollectiveEpilogueFwdINS6_IJS8_SA_S9_EEENS6_IJNS7_ILi1EEESI_SI_EEESC_SE_Li256ELb1ELb1ELb1ELb0EEENS1_36VarlenDynamicPersistentTileSchedulerILi128ELi32ELi256ELi256ELb1ELb1ELb0ELb0ELb1ELb1EEEEEEEEEvNT_6ParamsE)
        /*0048*/ 	.short	0x0210
        /*004a*/ 	.short	0x0438


	//----- nvinfo : EIATTR_SW_WAR
	.align		4
.L_152:
        /*004c*/ 	.byte	0x04, 0x36
        /*004e*/ 	.short	(.L_154 - .L_153)
.L_153:
        /*0050*/ 	.word	0x00000008
.L_154:


//--------------------- .nv.info._ZN7cutlass13device_kernelIN5flash19enable_sm80_to_sm89INS1_16FlashAttnFwdSm80INS1_25CollectiveMainloopFwdSm80ILi8ELi1ELb1EN4cute5tupleIJNS5_1CILi128EEENS7_ILi48EEENS7_ILi256EEEEEELi256ENS_6half_tEfNS_4arch4Sm80ELb0ELb1ELb0ELb0ELb0ELb0ELb1ELb1EEENS1_21CollectiveEpilogueFwdINS6_IJS8_SA_S9_EEENS6_IJNS7_ILi1EEESI_SI_EEESC_SE_Li256ELb0ELb1ELb1ELb0EEENS1_19SingleTileSchedulerILb0ELb1ELb1ELi128EEEEEEEEEvNT_6ParamsE --------------------------
	.section	.nv.info._ZN7cutlass13device_kernelIN5flash19enable_sm80_to_sm89INS1_16FlashAttnFwdSm80INS1_25CollectiveMainloopFwdSm80ILi8ELi1ELb1EN4cute5tupleIJNS5_1CILi128EEENS7_ILi48EEENS7_ILi256EEEEEELi256ENS_6half_tEfNS_4arch4Sm80ELb0ELb1ELb0ELb0ELb0ELb0ELb1ELb1EEENS1_21CollectiveEpilogueFwdINS6_IJS8_SA_S9_EEENS6_IJNS7_ILi1EEESI_SI_EEESC_SE_Li256ELb0ELb1ELb1ELb0EEENS1_19SingleTileSchedulerILb0ELb1ELb1ELi128EEEEEEEEEvNT_6ParamsE,"",@"SHT_CUDA_INFO"
	.sectionflags	@""
	.align	4


	//----- nvinfo : EIATTR_CUDA_API_VERSION
	.align		4
        /*0000*/ 	.byte	0x04, 0x37
        /*0002*/ 	.short	(.L_156 - .L_155)
.L_155:
        /*0004*/ 	.word	0x00000082


	//----- nvinfo : EIATTR_KPARAM_INFO
	.align		4
.L_156:
        /*0008*/ 	.byte	0x04, 0x17
        /*000a*/ 	.short	(.L_158 - .L_157)
.L_157:
        /*000c*/ 	.word	0x00000000
        /*0010*/ 	.short	0x0000
        /*0012*/ 	.short	0x0000
        /*0014*/ 	.byte	0x00, 0xf0, 0x61, 0x10


	//----- nvinfo : EIATTR_SPARSE_MMA_MASK
	.align		4
.L_158:
        /*0018*/ 	.byte	0x03, 0x50
        /*001a*/ 	.short	0x0000


	//----- nvinfo : EIATTR_MAXREG_COUNT
	.align		4
        /*001c*/ 	.byte	0x03, 0x1b
        /*001e*/ 	.short	0x00ff


	//----- nvinfo : EIATTR_MERCURY_ISA_VERSION
	.align		4
        /*0020*/ 	.byte	0x03, 0x5f
        /*0022*/ 	.short	0x0101


	//----- nvinfo : EIATTR_EXIT_INSTR_OFFSETS
	.align		4
        /*0024*/ 	.byte	0x04, 0x1c
        /*0026*/ 	.short	(.L_160 - .L_159)


	//   ....[0]....
.L_159:
        /*0028*/ 	.word	0x00000010


	//----- nvinfo : EIATTR_MAX_THREADS
	.align		4
.L_160:
        /*002c*/ 	.byte	0x04, 0x05
        /*002e*/ 	.short	(.L_162 - .L_161)
.L_161:
        /*0030*/ 	.word	0x00000100
        /*0034*/ 	.word	0x00000001
        /*0038*/ 	.word	0x00000001


	//----- nvinfo : EIATTR_CBANK_PARAM_SIZE
	.align		4
.L_162:
        /*003c*/ 	.byte	0x03, 0x19
        /*003e*/ 	.short	0x0418


	//----- nvinfo : EIATTR_PARAM_CBANK
	.align		4
        /*0040*/ 	.byte	0x04, 0x0a
        /*0042*/ 	.short	(.L_164 - .L_163)
	.align		4
.L_163:
        /*0044*/ 	.word	index@(.nv.constant0._ZN7cutlass13device_kernelIN5flash19enable_sm80_to_sm89INS1_16FlashAttnFwdSm80INS1_25CollectiveMainloopFwdSm80ILi8ELi1ELb1EN4cute5tupleIJNS5_1CILi128EEENS7_ILi48EEENS7_ILi256EEEEEELi256ENS_6half_tEfNS_4arch4Sm80ELb0ELb1ELb0ELb0ELb0ELb0ELb1ELb1EEENS1_21CollectiveEpilogueFwdINS6_IJS8_SA_S9_EEENS6_IJNS7_ILi1EEESI_SI_EEESC_SE_Li256ELb0ELb1ELb1ELb0EEENS1_19SingleTileSchedulerILb0ELb1ELb1ELi128EEEEEEEEEvNT_6ParamsE)
        /*0048*/ 	.short	0x0210
        /*004a*/ 	.short	0x0418


	//----- nvinfo : EIATTR_SW_WAR
	.align		4
.L_164:
        /*004c*/ 	.byte	0x04, 0x36
        /*004e*/ 	.short	(.L_166 - .L_165)
.L_165:
        /*0050*/ 	.word	0x00000008
.L_166:


//--------------------- .nv.info._ZN7cutlass13device_kernelIN5flash19enable_sm80_to_sm89INS1_16FlashAttnFwdSm80INS1_25CollectiveMainloopFwdSm80ILi8ELi1ELb1EN4cute5tupleIJNS5_1CILi128EEENS7_ILi48EEENS7_ILi256EEEEEELi256ENS_6half_tEfNS_4arch4Sm80ELb0ELb1ELb0ELb1ELb0ELb0ELb1ELb1EEENS1_21CollectiveEpilogueFwdINS6_IJS8_SA_S9_EEENS6_IJNS7_ILi1EEESI_SI_EEESC_SE_Li256ELb1ELb1ELb1ELb0EEENS1_36VarlenDynamicPersistentTileSchedulerILi128ELi48ELi256ELi256ELb1ELb1ELb0ELb1ELb0ELb1EEEEEEEEEvNT_6ParamsE --------------------------
	.section	.nv.info._ZN7cutlass13device_kernelIN5flash19enable_sm80_to_sm89INS1_16FlashAttnFwdSm80INS1_25CollectiveMainloopFwdSm80ILi8ELi1ELb1EN4cute5tupleIJNS5_1CILi128EEENS7_ILi48EEENS7_ILi256EEEEEELi256ENS_6half_tEfNS_4arch4Sm80ELb0ELb1ELb0ELb1ELb0ELb0ELb1ELb1EEENS1_21CollectiveEpilogueFwdINS6_IJS8_SA_S9_EEENS6_IJNS7_ILi1EEESI_SI_EEESC_SE_Li256ELb1ELb1ELb1ELb0EEENS1_36VarlenDynamicPersistentTileSchedulerILi128ELi48ELi256ELi256ELb1ELb1ELb0ELb1ELb0ELb1EEEEEEEEEvNT_6ParamsE,"",@"SHT_CUDA_INFO"
	.sectionflags	@""
	.align	4


	//----- nvinfo : EIATTR_CUDA_API_VERSION
	.align		4
        /*0000*/ 	.byte	0x04, 0x37
        /*0002*/ 	.short	(.L_168 - .L_167)
.L_167:
        /*0004*/ 	.word	0x00000082


	//----- nvinfo : EIATTR_KPARAM_INFO
	.align		4
.L_168:
        /*0008*/ 	.byte	0x04, 0x17
        /*000a*/ 	.short	(.L_170 - .L_169)
.L_169:
        /*000c*/ 	.word	0x00000000
        /*0010*/ 	.short	0x0000
        /*0012*/ 	.short	0x0000
        /*0014*/ 	.byte	0x00, 0xf0, 0xe1, 0x10


	//----- nvinfo : EIATTR_SPARSE_MMA_MASK
	.align		4
.L_170:
        /*0018*/ 	.byte	0x03, 0x50
        /*001a*/ 	.short	0x0000


	//----- nvinfo : EIATTR_MAXREG_COUNT
	.align		4
        /*001c*/ 	.byte	0x03, 0x1b
        /*001e*/ 	.short	0x00ff


	//----- nvinfo : EIATTR_MERCURY_ISA_VERSION
	.align		4
        /*0020*/ 	.byte	0x03, 0x5f
        /*0022*/ 	.short	0x0101


	//----- nvinfo : EIATTR_EXIT_INSTR_OFFSETS
	.align		4
        /*0024*/ 	.byte	0x04, 0x1c
        /*0026*/ 	.short	(.L_172 - .L_171)


	//   ....[0]....
.L_171:
        /*0028*/ 	.word	0x00000010


	//----- nvinfo : EIATTR_MAX_THREADS
	.align		4
.L_172:
        /*002c*/ 	.byte	0x04, 0x05
        /*002e*/ 	.short	(.L_174 - .L_173)
.L_173:
        /*0030*/ 	.word	0x00000100
        /*0034*/ 	.word	0x00000001
        /*0038*/ 	.word	0x00000001


	//----- nvinfo : EIATTR_CBANK_PARAM_SIZE
	.align		4
.L_174:
        /*003c*/ 	.byte	0x03, 0x19
        /*003e*/ 	.short	0x0438


	//----- nvinfo : EIATTR_PARAM_CBANK
	.align		4
        /*0040*/ 	.byte	0x04, 0x0a
        /*0042*/ 	.short	(.L_176 - .L_175)
	.align		4
.L_175:
        /*0044*/ 	.word	index@(.nv.constant0._ZN7cutlass13device_kernelIN5flash19enable_sm80_to_sm89INS1_16FlashAttnFwdSm80INS1_25CollectiveMainloopFwdSm80ILi8ELi1ELb1EN4cute5tupleIJNS5_1CILi128EEENS7_ILi48EEENS7_ILi256EEEEEELi256ENS_6half_tEfNS_4arch4Sm80ELb0ELb1ELb0ELb1ELb0ELb0ELb1ELb1EEENS1_21CollectiveEpilogueFwdINS6_IJS8_SA_S9_EEENS6_IJNS7_ILi1EEESI_SI_EEESC_SE_Li256ELb1ELb1ELb1ELb0EEENS1_36VarlenDynamicPersistentTileSchedulerILi128ELi48ELi256ELi256ELb1ELb1ELb0ELb1ELb0ELb1EEEEEEEEEvNT_6ParamsE)
        /*0048*/ 	.short	0x0210
        /*004a*/ 	.short	0x0438


	//----- nvinfo : EIATTR_SW_WAR
	.align		4
.L_176:
        /*004c*/ 	.byte	0x04, 0x36
        /*004e*/ 	.short	(.L_178 - .L_177)
.L_177:
        /*0050*/ 	.word	0x00000008
.L_178:


//--------------------- .nv.info._ZN7cutlass13device_kernelIN5flash19enable_sm80_to_sm89INS1_16FlashAttnFwdSm80INS1_25CollectiveMainloopFwdSm80ILi8ELi1ELb0EN4cute5tupleIJNS5_1CILi128EEENS7_ILi32EEENS7_ILi256EEEEEELi256ENS_6half_tEfNS_4arch4Sm80ELb0ELb1ELb0ELb1ELb0ELb1ELb1ELb1EEENS1_21CollectiveEpilogueFwdINS6_IJS8_SA_S9_EEENS6_IJNS7_ILi1EEESI_SI_EEESC_SE_Li256ELb1ELb1ELb1ELb0EEENS1_36VarlenDynamicPersistentTileSchedulerILi128ELi32ELi256ELi256ELb1ELb1ELb0ELb1ELb0ELb1EEEEEEEEEvNT_6ParamsE --------------------------
	.section	.nv.info._ZN7cutlass13device_kernelIN5flash19enable_sm80_to_sm89INS1_16FlashAttnFwdSm80INS1_25CollectiveMainloopFwdSm80ILi8ELi1ELb0EN4cute5tupleIJNS5_1CILi128EEENS7_ILi32EEENS7_ILi256EEEEEELi256ENS_6half_tEfNS_4arch4Sm80ELb0ELb1ELb0ELb1ELb0ELb1ELb1ELb1EEENS1_21CollectiveEpilogueFwdINS6_IJS8_SA_S9_EEENS6_IJNS7_ILi1EEESI_SI_EEESC_SE_Li256ELb1ELb1ELb1ELb0EEENS1_36VarlenDynamicPersistentTileSchedulerILi128ELi32ELi256ELi256ELb1ELb1ELb0ELb1ELb0ELb1EEEEEEEEEvNT_6ParamsE,"",@"SHT_CUDA_INFO"
	.sectionflags	@""
	.align	4


	//----- nvinfo : EIATTR_CUDA_API_VERSION
	.align		4
        /*0000*/ 	.byte	0x04, 0x37
        /*0002*/ 	.short	(.L_180 - .L_179)
.L_179:
        /*0004*/ 	.word	0x00000082


	//----- nvinfo : EIATTR_KPARAM_INFO
	.align		4
.L_180:
        /*0008*/ 	.byte	0x04, 0x17
        /*000a*/ 	.short	(.L_182 - .L_181)
.L_181:
        /*000c*/ 	.word	0x00000000
        /*0010*/ 	.short	0x0000
        /*0012*/ 	.short	0x0000
        /*0014*/ 	.byte	0x00, 0xf0, 0xe1, 0x10


	//----- nvinfo : EIATTR_SPARSE_MMA_MASK
	.align		4
.L_182:
        /*0018*/ 	.byte	0x03, 0x50
        /*001a*/ 	.short	0x0000


	//----- nvinfo : EIATTR_MAXREG_COUNT
	.align		4
        /*001c*/ 	.byte	0x03, 0x1b
        /*001e*/ 	.short	0x00ff


	//----- nvinfo : EIATTR_MERCURY_ISA_VERSION
	.align		4
        /*0020*/ 	.byte	0x03, 0x5f
        /*0022*/ 	.short	0x0101


	//----- nvinfo : EIATTR_EXIT_INSTR_OFFSETS
	.align		4
        /*0024*/ 	.byte	0x04, 0x1c
        /*0026*/ 	.short	(.L_184 - .L_183)


	//   ....[0]....
.L_183:
        /*0028*/ 	.word	0x00000010


	//----- nvinfo : EIATTR_MAX_THREADS
	.align		4
.L_184:
        /*002c*/ 	.byte	0x04, 0x05
        /*002e*/ 	.short	(.L_186 - .L_185)
.L_185:
        /*0030*/ 	.word	0x00000100
        /*0034*/ 	.word	0x00000001
        /*0038*/ 	.word	0x00000001


	//----- nvinfo : EIATTR_CBANK_PARAM_SIZE
	.align		4
.L_186:
        /*003c*/ 	.byte	0x03, 0x19
        /*003e*/ 	.short	0x0438


	//----- nvinfo : EIATTR_PARAM_CBANK
	.align		4
        /*0040*/ 	.byte	0x04, 0x0a
        /*0042*/ 	.short	(.L_188 - .L_187)
	.align		4
.L_187:
        /*0044*/ 	.word	index@(.nv.constant0._ZN7cutlass13device_kernelIN5flash19enable_sm80_to_sm89INS1_16FlashAttnFwdSm80INS1_25CollectiveMainloopFwdSm80ILi8ELi1ELb0EN4cute5tupleIJNS5_1CILi128EEENS7_ILi32EEENS7_ILi256EEEEEELi256ENS_6half_tEfNS_4arch4Sm80ELb0ELb1ELb0ELb1ELb0ELb1ELb1ELb1EEENS1_21CollectiveEpilogueFwdINS6_IJS8_SA_S9_EEENS6_IJNS7_ILi1EEESI_SI_EEESC_SE_Li256ELb1ELb1ELb1ELb0EEENS1_36VarlenDynamicPersistentTileSchedulerILi128ELi32ELi256ELi256ELb1ELb1ELb0ELb1ELb0ELb1EEEEEEEEEvNT_6ParamsE)
        /*0048*/ 	.short	0x0210
        /*004a*/ 	.short	0x0438


	//----- nvinfo : EIATTR_SW_WAR
	.align		4
.L_188:
        /*004c*/ 	.byte	0x04, 0x36
        /*004e*/ 	.short	(.L_190 - .L_189)
.L_189:
        /*0050*/ 	.word	0x00000008
.L_190:


//--------------------- .nv.info._ZN7cutlass13device_kernelIN5flash19enable_sm80_to_sm89INS1_16FlashAttnFwdSm80INS1_25CollectiveMainloopFwdSm80ILi8ELi1ELb1EN4cute5tupleIJNS5_1CILi128EEENS7_ILi64EEENS7_ILi256EEEEEELi256ENS_6half_tEfNS_4arch4Sm80ELb1ELb0ELb0ELb0ELb0ELb0ELb1ELb1EEENS1_21CollectiveEpilogueFwdINS6_IJS8_SA_S9_EEENS6_IJNS7_ILi1EEESI_SI_EEESC_SE_Li256ELb0ELb1ELb1ELb0EEENS1_30DynamicPersistentTileSchedulerILi256ELi256ELb1ELb1ELb0EEEEEEEEEvNT_6ParamsE --------------------------
	.section	.nv.info._ZN7cutlass13device_kernelIN5flash19enable_sm80_to_sm89INS1_16FlashAttnFwdSm80INS1_25CollectiveMainloopFwdSm80ILi8ELi1ELb1EN4cute5tupleIJNS5_1CILi128EEENS7_ILi64EEENS7_ILi256EEEEEELi256ENS_6half_tEfNS_4arch4Sm80ELb1ELb0ELb0ELb0ELb0ELb0ELb1ELb1EEENS1_21CollectiveEpilogueFwdINS6_IJS8_SA_S9_EEENS6_IJNS7_ILi1EEESI_SI_EEESC_SE_Li256ELb0ELb1ELb1ELb0EEENS1_30DynamicPersistentTileSchedulerILi256ELi256ELb1ELb1ELb0EEEEEEEEEvNT_6ParamsE,"",@"SHT_CUDA_INFO"
	.sectionflags	@""
	.align	4


	//----- nvinfo : EIATTR_CUDA_API_VERSION
	.align		4
        /*0000*/ 	.byte	0x04, 0x37
        /*0002*/ 	.short	(.L_192 - .L_191)
.L_191:
        /*0004*/ 	.word	0x00000082


	//----- nvinfo : EIATTR_KPARAM_INFO
	.align		4
.L_192:
        /*0008*/ 	.byte	0x04, 0x17
        /*000a*/ 	.short	(.L_194 - .L_193)
.L_193:
        /*000c*/ 	.word	0x00000000
        /*0010*/ 	.short	0x0000
        /*0012*/ 	.short	0x0000
        /*0014*/ 	.byte	0x00, 0xf0, 0xa1, 0x10


	//----- nvinfo : EIATTR_SPARSE_MMA_MASK
	.align		4
.L_194:
        /*0018*/ 	.byte	0x03, 0x50
        /*001a*/ 	.short	0x0000


	//----- nvinfo : EIATTR_MAXREG_COUNT
	.align		4
        /*001c*/ 	.byte	0x03, 0x1b
        /*001e*/ 	.short	0x00ff


	//----- nvinfo : EIATTR_MERCURY_ISA_VERSION
	.align		4
        /*0020*/ 	.byte	0x03, 0x5f
        /*0022*/ 	.short	0x0101


	//----- nvinfo : EIATTR_EXIT_INSTR_OFFSETS
	.align		4
        /*0024*/ 	.byte	0x04, 0x1c
        /*0026*/ 	.short	(.L_196 - .L_195)


	//   ....[0]....
.L_195:
        /*0028*/ 	.word	0x00000010


	//----- nvinfo : EIATTR_MAX_THREADS
	.align		4
.L_196:
        /*002c*/ 	.byte	0x04, 0x05
        /*002e*/ 	.short	(.L_198 - .L_197)
.L_197:
        /*0030*/ 	.word	0x00000100
        /*0034*/ 	.word	0x00000001
        /*0038*/ 	.word	0x00000001


	//----- nvinfo : EIATTR_CBANK_PARAM_SIZE
	.align		4
.L_198:
        /*003c*/ 	.byte	0x03, 0x19
        /*003e*/ 	.short	0x0428


	//----- nvinfo : EIATTR_PARAM_CBANK
	.align		4
        /*0040*/ 	.byte	0x04, 0x0a
        /*0042*/ 	.short	(.L_200 - .L_199)
	.align		4
.L_199:
        /*0044*/ 	.word	index@(.nv.constant0._ZN7cutlass13device_kernelIN5flash19enable_sm80_to_sm89INS1_16FlashAttnFwdSm80INS1_25CollectiveMainloopFwdSm80ILi8ELi1ELb1EN4cute5tupleIJNS5_1CILi128EEENS7_ILi64EEENS7_ILi256EEEEEELi256ENS_6half_tEfNS_4arch4Sm80ELb1ELb0ELb0ELb0ELb0ELb0ELb1ELb1EEENS1_21CollectiveEpilogueFwdINS6_IJS8_SA_S9_EEENS6_IJNS7_ILi1EEESI_SI_EEESC_SE_Li256ELb0ELb1ELb1ELb0EEENS1_30DynamicPersistentTileSchedulerILi256ELi256ELb1ELb1ELb0EEEEEEEEEvNT_6ParamsE)
        /*0048*/ 	.short	0x0210
        /*004a*/ 	.short	0x0428


	//----- nvinfo : EIATTR_SW_WAR
	.align		4
.L_200:
        /*004c*/ 	.byte	0x04, 0x36
        /*004e*/ 	.short	(.L_202 - .L_201)
.L_201:
        /*0050*/ 	.word	0x00000008
.L_202:


//--------------------- .nv.info._ZN7cutlass13device_kernelIN5flash19enable_sm80_to_sm89INS1_16FlashAttnFwdSm80INS1_25CollectiveMainloopFwdSm80ILi8ELi1ELb1EN4cute5tupleIJNS5_1CILi128EEENS7_ILi48EEENS7_ILi256EEEEEELi256ENS_6half_tEfNS_4arch4Sm80ELb1ELb0ELb0ELb1ELb0ELb0ELb1ELb1EEENS1_21CollectiveEpilogueFwdINS6_IJS8_SA_S9_EEENS6_IJNS7_ILi1EEESI_SI_EEESC_SE_Li256ELb1ELb1ELb1ELb0EEENS1_36VarlenDynamicPersistentTileSchedulerILi128ELi48ELi256ELi256ELb1ELb1ELb0ELb1ELb1ELb1EEEEEEEEEvNT_6ParamsE --------------------------
	.section	.nv.info._ZN7cutlass13device_kernelIN5flash19enable_sm80_to_sm89INS1_16FlashAttnFwdSm80INS1_25CollectiveMainloopFwdSm80ILi8ELi1ELb1EN4cute5tupleIJNS5_1CILi128EEENS7_ILi48EEENS7_ILi256EEEEEELi256ENS_6half_tEfNS_4arch4Sm80ELb1ELb0ELb0ELb1ELb0ELb0ELb1ELb1EEENS1_21CollectiveEpilogueFwdINS6_IJS8_SA_S9_EEENS6_IJNS7_ILi1EEESI_SI_EEESC_SE_Li256ELb1ELb1ELb1ELb0EEENS1_36VarlenDynamicPersistentTileSchedulerILi128ELi48ELi256ELi256ELb1ELb1ELb0ELb1ELb1ELb1EEEEEEEEEvNT_6ParamsE,"",@"SHT_CUDA_INFO"
	.sectionflags	@""
	.align	4


	//----- nvinfo : EIATTR_CUDA_API_VERSION
	.align		4
        /*0000*/ 	.byte	0x04, 0x37
        /*0002*/ 	.short	(.L_204 - .L_203)
.L_203:
        /*0004*/ 	.word	0x00000082


	//----- nvinfo : EIATTR_KPARAM_INFO
	.align		4
.L_204:
        /*0008*/ 	.byte	0x04, 0x17
        /*000a*/ 	.short	(.L_206 - .L_205)
.L_205:
        /*000c*/ 	.word	0x00000000
        /*0010*/ 	.short	0x0000
        /*0012*/ 	.short	0x0000
        /*0014*/ 	.byte	0x00, 0xf0, 0xe1, 0x10


	//----- nvinfo : EIATTR_SPARSE_MMA_MASK
	.align		4
.L_206:
        /*0018*/ 	.byte	0x03, 0x50
        /*001a*/ 	.short	0x0000


	//----- nvinfo : EIATTR_MAXREG_COUNT
	.align		4
        /*001c*/ 	.byte	0x03, 0x1b
        /*001e*/ 	.short	0x00ff


	//----- nvinfo : EIATTR_MERCURY_ISA_VERSION
	.align		4
        /*0020*/ 	.byte	0x03, 0x5f
        /*0022*/ 	.short	0x0101


	//----- nvinfo : EIATTR_EXIT_INSTR_OFFSETS
	.align		4
        /*0024*/ 	.byte	0x04, 0x1c
        /*0026*/ 	.short	(.L_208 - .L_207)


	//   ....[0]....
.L_207:
        /*0028*/ 	.word	0x00000010


	//----- nvinfo : EIATTR_MAX_THREADS
	.align		4
.L_208:
        /*002c*/ 	.byte	0x04, 0x05
        /*002e*/ 	.short	(.L_210 - .L_209)
.L_209:
        /*0030*/ 	.word	0x00000100
        /*0034*/ 	.word	0x00000001
        /*0038*/ 	.word	0x00000001


	//----- nvinfo : EIATTR_CBANK_PARAM_SIZE
	.align		4
.L_210:
        /*003c*/ 	.byte	0x03, 0x19
        /*003e*/ 	.short	0x0438


	//----- nvinfo : EIATTR_PARAM_CBANK
	.align		4
        /*0040*/ 	.byte	0x04, 0x0a
        /*0042*/ 	.short	(.L_212 - .L_211)
	.align		4
.L_211:
        /*0044*/ 	.word	index@(.nv.constant0._ZN7cutlass13device_kernelIN5flash19enable_sm80_to_sm89INS1_16FlashAttnFwdSm80INS1_25CollectiveMainloopFwdSm80ILi8ELi1ELb1EN4cute5tupleIJNS5_1CILi128EEENS7_ILi48EEENS7_ILi256EEEEEELi256ENS_6half_tEfNS_4arch4Sm80ELb1ELb0ELb0ELb1ELb0ELb0ELb1ELb1EEENS1_21CollectiveEpilogueFwdINS6_IJS8_SA_S9_EEENS6_IJNS7_ILi1EEESI_SI_EEESC_SE_Li256ELb1ELb1ELb1ELb0EEENS1_36VarlenDynamicPersistentTileSchedulerILi128ELi48ELi256ELi256ELb1ELb1ELb0ELb1ELb1ELb1EEEEEEEEEvNT_6ParamsE)
        /*0048*/ 	.short	0x0210
        /*004a*/ 	.short	0x0438


	//----- nvinfo : EIATTR_SW_WAR
	.align		4
.L_212:
        /*004c*/ 	.byte	0x04, 0x36
        /*004e*/ 	.short	(.L_214 - .L_213)
.L_213:
        /*0050*/ 	.word	0x00000008
.L_214:


//--------------------- .nv.info._ZN7cutlass13device_kernelIN5flash19enable_sm80_to_sm89INS1_16FlashAttnFwdSm80INS1_25CollectiveMainloopFwdSm80ILi8ELi1ELb0EN4cute5tupleIJNS5_1CILi128EEENS7_ILi32EEENS7_ILi256EEEEEELi256ENS_6half_tEfNS_4arch4Sm80ELb1ELb0ELb0ELb1ELb0ELb1ELb1ELb1EEENS1_21CollectiveEpilogueFwdINS6_IJS8_SA_S9_EEENS6_IJNS7_ILi1EEESI_SI_EEESC_SE_Li256ELb1ELb1ELb1ELb0EEENS1_36VarlenDynamicPersistentTileSchedulerILi128ELi32ELi256ELi256ELb1ELb1ELb0ELb1ELb1ELb1EEEEEEEEEvNT_6ParamsE --------------------------
	.section	.nv.info._ZN7cutlass13device_kernelIN5flash19enable_sm80_to_sm89INS1_16FlashAttnFwdSm80INS1_25CollectiveMainloopFwdSm80ILi8ELi1ELb0EN4cute5tupleIJNS5_1CILi128EEENS7_ILi32EEENS7_ILi256EEEEEELi256ENS_6half_tEfNS_4arch4Sm80ELb1ELb0ELb0ELb1ELb0ELb1ELb1ELb1EEENS1_21CollectiveEpilogueFwdINS6_IJS8_SA_S9_EEENS6_IJNS7_ILi1EEESI_SI_EEESC_SE_Li256ELb1ELb1ELb1ELb0EEENS1_36VarlenDynamicPersistentTileSchedulerILi128ELi32ELi256ELi256ELb1ELb1ELb0ELb1ELb1ELb1EEEEEEEEEvNT_6ParamsE,"",@"SHT_CUDA_INFO"
	.sectionflags	@""
	.align	4


	//----- nvinfo : EIATTR_CUDA_API_VERSION
	.align		4
        /*0000*/ 	.byte	0x04, 0x37
        /*0002*/ 	.short	(.L_216 - .L_215)
.L_215:
        /*0004*/ 	.word	0x00000082


	//----- nvinfo : EIATTR_KPARAM_INFO
	.align		4
.L_216:
        /*0008*/ 	.byte	0x04, 0x17
        /*000a*/ 	.short	(.L_218 - .L_217)
.L_217:
        /*000c*/ 	.word	0x00000000
        /*0010*/ 	.short	0x0000
        /*0012*/ 	.short	0x0000
        /*0014*/ 	.byte	0x00, 0xf0, 0xe1, 0x10


	//----- nvinfo : EIATTR_SPARSE_MMA_MASK
	.align		4
.L_218:
        /*0018*/ 	.byte	0x03, 0x50
        /*001a*/ 	.short	0x0000


	//----- nvinfo : EIATTR_MAXREG_COUNT
	.align		4
        /*001c*/ 	.byte	0x03, 0x1b
        /*001e*/ 	.short	0x00ff


	//----- nvinfo : EIATTR_MERCURY_ISA_VERSION
	.align		4
        /*0020*/ 	.byte	0x03, 0x5f
        /*0022*/ 	.short	0x0101


	//----- nvinfo : EIATTR_EXIT_INSTR_OFFSETS
	.align		4
        /*0024*/ 	.byte	0x04, 0x1c
        /*0026*/ 	.short	(.L_220 - .L_219)


	//   ....[0]....
.L_219:
        /*0028*/ 	.word	0x00000010


	//----- nvinfo : EIATTR_MAX_THREADS
	.align		4
.L_220:
        /*002c*/ 	.byte	0x04, 0x05
        /*002e*/ 	.short	(.L_222 - .L_221)
.L_221:
        /*0030*/ 	.word	0x00000100
        /*0034*/ 	.word	0x00000001
        /*0038*/ 	.word	0x00000001


	//----- nvinfo : EIATTR_CBANK_PARAM_SIZE
	.align		4
.L_222:
        /*003c*/ 	.byte	0x03, 0x19
        /*003e*/ 	.short	0x0438


	//----- nvinfo : EIATTR_PARAM_CBANK
	.align		4
        /*0040*/ 	.byte	0x04, 0x0a
        /*0042*/ 	.short	(.L_224 - .L_223)
	.align		4
.L_223:
        /*0044*/ 	.word	index@(.nv.constant0._ZN7cutlass13device_kernelIN5flash19enable_sm80_to_sm89INS1_16FlashAttnFwdSm80INS1_25CollectiveMainloopFwdSm80ILi8ELi1ELb0EN4cute5tupleIJNS5_1CILi128EEENS7_ILi32EEENS7_ILi256EEEEEELi256ENS_6half_tEfNS_4arch4Sm80ELb1ELb0ELb0ELb1ELb0ELb1ELb1ELb1EEENS1_21CollectiveEpilogueFwdINS6_IJS8_SA_S9_EEENS6_IJNS7_ILi1EEESI_SI_EEESC_SE_Li256ELb1ELb1ELb1ELb0EEENS1_36VarlenDynamicPersistentTileSchedulerILi128ELi32ELi256ELi256ELb1ELb1ELb0ELb1ELb1ELb1EEEEEEEEEvNT_6ParamsE)
        /*0048*/ 	.short	0x0210
        /*004a*/ 	.short	0x0438


	//----- nvinfo : EIATTR_SW_WAR
	.align		4
.L_224:
        /*004c*/ 	.byte	0x04, 0x36
        /*004e*/ 	.short	(.L_226 - .L_225)
.L_225:
        /*0050*/ 	.word	0x00000008
.L_226:


//--------------------- .nv.info._ZN7cutlass13device_kernelIN5flash19enable_sm80_to_sm89INS1_16FlashAttnFwdSm80INS1_25CollectiveMainloopFwdSm80ILi8ELi1ELb0EN4cute5tupleIJNS5_1CILi128EEENS7_ILi96EEENS7_ILi256EEEEEELi256ENS_6half_tEfNS_4arch4Sm80ELb0ELb0ELb0ELb0ELb0ELb0ELb1ELb1EEENS1_21CollectiveEpilogueFwdINS6_IJS8_SA_S9_EEENS6_IJNS7_ILi1EEESI_SI_EEESC_SE_Li256ELb0ELb1ELb1ELb0EEENS1_19SingleTileSchedulerILb0ELb1ELb1ELi128EEEEEEEEEvNT_6ParamsE --------------------------
	.section	.nv.info._ZN7cutlass13device_kernelIN5flash19enable_sm80_to_sm89INS1_16FlashAttnFwdSm80INS1_25CollectiveMainloopFwdSm80ILi8ELi1ELb0EN4cute5tupleIJNS5_1CILi128EEENS7_ILi96EEENS7_ILi256EEEEEELi256ENS_6half_tEfNS_4arch4Sm80ELb0ELb0ELb0ELb0ELb0ELb0ELb1ELb1EEENS1_21CollectiveEpilogueFwdINS6_IJS8_SA_S9_EEENS6_IJNS7_ILi1EEESI_SI_EEESC_SE_Li256ELb0ELb1ELb1ELb0EEENS1_19SingleTileSchedulerILb0ELb1ELb1ELi128EEEEEEEEEvNT_6ParamsE,"",@"SHT_CUDA_INFO"
	.sectionflags	@""
	.align	4


	//----- nvinfo : EIATTR_CUDA_API_VERSION
	.align		4
        /*0000*/ 	.byte	0x04, 0x37
        /*0002*/ 	.short	(.L_228 - .L_227)
.L_227:
        /*0004*/ 	.word	0x00000082


	//----- nvinfo : EIATTR_KPARAM_INFO
	.align		4
.L_228:
        /*0008*/ 	.byte	0x04, 0x17
        /*000a*/ 	.short	(.L_230 - .L_229)
.L_229:
        /*000c*/ 	.word	0x00000000
        /*0010*/ 	.short	0x0000
        /*0012*/ 	.short	0x0000
        /*0014*/ 	.byte	0x00, 0xf0, 0x61, 0x10


	//----- nvinfo : EIATTR_SPARSE_MMA_MASK
	.align		4
.L_230:
        /*0018*/ 	.byte	0x03, 0x50
        /*001a*/ 	.short	0x0000


	//----- nvinfo : EIATTR_MAXREG_COUNT
	.align		4
        /*001c*/ 	.byte	0x03, 0x1b
        /*001e*/ 	.short	0x00ff


	//----- nvinfo : EIATTR_MERCURY_ISA_VERSION
	.align		4
        /*0020*/ 	.byte	0x03, 0x5f
        /*0022*/ 	.short	0x0101


	//----- nvinfo : EIATTR_EXIT_INSTR_OFFSETS
	.align		4
        /*0024*/ 	.byte	0x04, 0x1c
        /*0026*/ 	.short	(.L_232 - .L_231)


	//   ....[0]....
.L_231:
        /*0028*/ 	.word	0x00000010


	//----- nvinfo : EIATTR_MAX_THREADS
	.align		4
.L_232:
        /*002c*/ 	.byte	0x04, 0x05
        /*002e*/ 	.short	(.L_234 - .L_233)
.L_233:
        /*0030*/ 	.word	0x00000100
        /*0034*/ 	.word	0x00000001
        /*0038*/ 	.word	0x00000001


	//----- nvinfo : EIATTR_CBANK_PARAM_SIZE
	.align		4
.L_234:
        /*003c*/ 	.byte	0x03, 0x19
        /*003e*/ 	.short	0x0418


	//----- nvinfo : EIATTR_PARAM_CBANK
	.align		4
        /*0040*/ 	.byte	0x04, 0x0a
        /*0042*/ 	.short	(.L_236 - .L_235)
	.align		4
.L_235:
        /*0044*/ 	.word	index@(.nv.constant0._ZN7cutlass13device_kernelIN5flash19enable_sm80_to_sm89INS1_16FlashAttnFwdSm80INS1_25CollectiveMainloopFwdSm80ILi8ELi1ELb0EN4cute5tupleIJNS5_1CILi128EEENS7_ILi96EEENS7_ILi256EEEEEELi256ENS_6half_tEfNS_4arch4Sm80ELb0ELb0ELb0ELb0ELb0ELb0ELb1ELb1EEENS1_21CollectiveEpilogueFwdINS6_IJS8_SA_S9_EEENS6_IJNS7_ILi1EEESI_SI_EEESC_SE_Li256ELb0ELb1ELb1ELb0EEENS1_19SingleTileSchedulerILb0ELb1ELb1ELi128EEEEEEEEEvNT_6ParamsE)
        /*0048*/ 	.short	0x0210
        /*004a*/ 	.short	0x0418


	//----- nvinfo : EIATTR_SW_WAR
	.align		4
.L_236:
        /*004c*/ 	.byte	0x04, 0x36
        /*004e*/ 	.short	(.L_238 - .L_237)
.L_237:
        /*0050*/ 	.word	0x00000008
.L_238:


//--------------------- .nv.info._ZN7cutlass13device_kernelIN5flash19enable_sm80_to_sm89INS1_16FlashAttnFwdSm80INS1_25CollectiveMainloopFwdSm80ILi8ELi1ELb0EN4cute5tupleIJNS5_1CILi128EEENS7_ILi64EEENS7_ILi256EEEEEELi256ENS_6half_tEfNS_4arch4Sm80ELb0ELb0ELb0ELb1ELb0ELb0ELb1ELb1EEENS1_21CollectiveEpilogueFwdINS6_IJS8_SA_S9_EEENS6_IJNS7_ILi1EEESI_SI_EEESC_SE_Li256ELb1ELb1ELb1ELb0EEENS1_36VarlenDynamicPersistentTileSchedulerILi128ELi64ELi256ELi256ELb1ELb1ELb0ELb0ELb1ELb1EEEEEEEEEvNT_6ParamsE --------------------------
	.section	.nv.info._ZN7cutlass13device_kernelIN5flash19enable_sm80_to_sm89INS1_16FlashAttnFwdSm80INS1_25CollectiveMainloopFwdSm80ILi8ELi1ELb0EN4cute5tupleIJNS5_1CILi128EEENS7_ILi64EEENS7_ILi256EEEEEELi256ENS_6half_tEfNS_4arch4Sm80ELb0ELb0ELb0ELb1ELb0ELb0ELb1ELb1EEENS1_21CollectiveEpilogueFwdINS6_IJS8_SA_S9_EEENS6_IJNS7_ILi1EEESI_SI_EEESC_SE_Li256ELb1ELb1ELb1ELb0EEENS1_36VarlenDynamicPersistentTileSchedulerILi128ELi64ELi256ELi256ELb1ELb1ELb0ELb0ELb1ELb1EEEEEEEEEvNT_6ParamsE,"",@"SHT_CUDA_INFO"
	.sectionflags	@""
	.align	4


	//----- nvinfo : EIATTR_CUDA_API_VERSION
	.align		4
        /*0000*/ 	.byte	0x04, 0x37
        /*0002*/ 	.short	(.L_240 - .L_239)
.L_239:
        /*0004*/ 	.word	0x00000082


	//----- nvinfo : EIATTR_KPARAM_INFO
	.align		4
.L_240:
        /*0008*/ 	.byte	0x04, 0x17
        /*000a*/ 	.short	(.L_242 - .L_241)
.L_241:
        /*000c*/ 	.word	0x00000000
        /*0010*/ 	.short	0x0000
        /*0012*/ 	.short	0x0000
        /*0014*/ 	.byte	0x00, 0xf0, 0xe1, 0x10


	//----- nvinfo : EIATTR_SPARSE_MMA_MASK
	.align		4
.L_242:
        /*0018*/ 	.byte	0x03, 0x50
        /*001a*/ 	.short	0x0000


	//----- nvinfo : EIATTR_MAXREG_COUNT
	.align		4
        /*001c*/ 	.byte	0x03, 0x1b
        /*001e*/ 	.short	0x00ff


	//----- nvinfo : EIATTR_MERCURY_ISA_VERSION
	.align		4
        /*0020*/ 	.byte	0x03, 0x5f
        /*0022*/ 	.short	0x0101


	//----- nvinfo : EIATTR_EXIT_INSTR_OFFSETS
	.align		4
        /*0024*/ 	.byte	0x04, 0x1c
        /*0026*/ 	.short	(.L_244 - .L_243)


	//   ....[0]....
.L_243:
        /*0028*/ 	.word	0x00000010


	//----- nvinfo : EIATTR_MAX_THREADS
	.align		4
.L_244:
        /*002c*/ 	.byte	0x04, 0x05
        /*002e*/ 	.short	(.L_246 - .L_245)
.L_245:
        /*0030*/ 	.word	0x00000100
        /*0034*/ 	.word	0x00000001
        /*0038*/ 	.word	0x00000001


	//----- nvinfo : EIATTR_CBANK_PARAM_SIZE
	.align		4
.L_246:
        /*003c*/ 	.byte	0x03, 0x19
        /*003e*/ 	.short	0x0438


	//----- nvinfo : EIATTR_PARAM_CBANK
	.align		4
        /*0040*/ 	.byte	0x04, 0x0a
        /*0042*/ 	.short	(.L_248 - .L_247)
	.align		4
.L_247:
        /*0044*/ 	.word	index@(.nv.constant0._ZN7cutlass13device_kernelIN5flash19enable_sm80_to_sm89INS1_16FlashAttnFwdSm80INS1_25CollectiveMainloopFwdSm80ILi8ELi1ELb0EN4cute5tupleIJNS5_1CILi128EEENS7_ILi64EEENS7_ILi256EEEEEELi256ENS_6half_tEfNS_4arch4Sm80ELb0ELb0ELb0ELb1ELb0ELb0ELb1ELb1EEENS1_21CollectiveEpilogueFwdINS6_IJS8_SA_S9_EEENS6_IJNS7_ILi1EEESI_SI_EEESC_SE_Li256ELb1ELb1ELb1ELb0EEENS1_36VarlenDynamicPersistentTileSchedulerILi128ELi64ELi256ELi256ELb1ELb1ELb0ELb0ELb1ELb1EEEEEEEEEvNT_6ParamsE)
        /*0048*/ 	.short	0x0210
        /*004a*/ 	.short	0x0438


	//----- nvinfo : EIATTR_SW_WAR
	.align		4
.L_248:
        /*004c*/ 	.byte	0x04, 0x36
        /*004e*/ 	.short	(.L_250 - .L_249)
.L_249:
        /*0050*/ 	.word	0x00000008
.L_250:


//--------------------- .nv.info._ZN7cutlass13device_kernelIN5flash19enable_sm80_to_sm89INS1_16FlashAttnFwdSm80INS1_25CollectiveMainloopFwdSm80ILi8ELi1ELb0EN4cute5tupleIJNS5_1CILi128EEENS7_ILi48EEENS7_ILi256EEEEEELi256ENS_6half_tEfNS_4arch4Sm80ELb0ELb0ELb0ELb1ELb0ELb1ELb1ELb1EEENS1_21CollectiveEpilogueFwdINS6_IJS8_SA_S9_EEENS6_IJNS7_ILi1EEESI_SI_EEESC_SE_Li256ELb1ELb1ELb1ELb0EEENS1_36VarlenDynamicPersistentTileSchedulerILi128ELi48ELi256ELi256ELb1ELb1ELb0ELb0ELb1ELb1EEEEEEEEEvNT_6ParamsE --------------------------
	.section	.nv.info._ZN7cutlass13device_kernelIN5flash19enable_sm80_to_sm89INS1_16FlashAttnFwdSm80INS1_25CollectiveMainloopFwdSm80ILi8ELi1ELb0EN4cute5tupleIJNS5_1CILi128EEENS7_ILi48EEENS7_ILi256EEEEEELi256ENS_6half_tEfNS_4arch4Sm80ELb0ELb0ELb0ELb1ELb0ELb1ELb1ELb1EEENS1_21CollectiveEpilogueFwdINS6_IJS8_SA_S9_EEENS6_IJNS7_ILi1EEESI_SI_EEESC_SE_Li256ELb1ELb1ELb1ELb0EEENS1_36VarlenDynamicPersistentTileSchedulerILi128ELi48ELi256ELi256ELb1ELb1ELb0ELb0ELb1ELb1EEEEEEEEEvNT_6ParamsE,"",@"SHT_CUDA_INFO"
	.sectionflags	@""
	.align	4


	//----- nvinfo : EIATTR_CUDA_API_VERSION
	.align		4
        /*0000*/ 	.byte	0x04, 0x37
        /*0002*/ 	.short	(.L_252 - .L_251)
.L_251:
        /*0004*/ 	.word	0x00000082


	//----- nvinfo : EIATTR_KPARAM_INFO
	.align		4
.L_252:
        /*0008*/ 	.byte	0x04, 0x17
        /*000a*/ 	.short	(.L_254 - .L_253)
.L_253:
        /*000c*/ 	.word	0x00000000
        /*0010*/ 	.short	0x0000
        /*0012*/ 	.short	0x0000
        /*0014*/ 	.byte	0x00, 0xf0, 0xe1, 0x10


	//----- nvinfo : EIATTR_SPARSE_MMA_MASK
	.align		4
.L_254:
        /*0018*/ 	.byte	0x03, 0x50
        /*001a*/ 	.short	0x0000


	//----- nvinfo : EIATTR_MAXREG_COUNT
	.align		4
        /*001c*/ 	.byte	0x03, 0x1b
        /*001e*/ 	.short	0x00ff


	//----- nvinfo : EIATTR_MERCURY_ISA_VERSION
	.align		4
        /*0020*/ 	.byte	0x03, 0x5f
        /*0022*/ 	.short	0x0101


	//----- nvinfo : EIATTR_EXIT_INSTR_OFFSETS
	.align		4
        /*0024*/ 	.byte	0x04, 0x1c
        /*0026*/ 	.short	(.L_256 - .L_255)


	//   ....[0]....
.L_255:
        /*0028*/ 	.word	0x00000010


	//----- nvinfo : EIATTR_MAX_THREADS
	.align		4
.L_256:
        /*002c*/ 	.byte	0x04, 0x05
        /*002e*/ 	.short	(.L_258 - .L_257)
.L_257:
        /*0030*/ 	.word	0x00000100
        /*0034*/ 	.word	0x00000001
        /*0038*/ 	.word	0x00000001


	//----- nvinfo : EIATTR_CBANK_PARAM_SIZE
	.align		4
.L_258:
        /*003c*/ 	.byte	0x03, 0x19
        /*003e*/ 	.short	0x0438


	//----- nvinfo : EIATTR_PARAM_CBANK
	.align		4
        /*0040*/ 	.byte	0x04, 0x0a
        /*0042*/ 	.short	(.L_260 - .L_259)
	.align		4
.L_259:
        /*0044*/ 	.word	index@(.nv.constant0._ZN7cutlass13device_kernelIN5flash19enable_sm80_to_sm89INS1_16FlashAttnFwdSm80INS1_25CollectiveMainloopFwdSm80ILi8ELi1ELb0EN4cute5tupleIJNS5_1CILi128EEENS7_ILi48EEENS7_ILi256EEEEEELi256ENS_6half_tEfNS_4arch4Sm80ELb0ELb0ELb0ELb1ELb0ELb1ELb1ELb1EEENS1_21CollectiveEpilogueFwdINS6_IJS8_SA_S9_EEENS6_IJNS7_ILi1EEESI_SI_EEESC_SE_Li256ELb1ELb1ELb1ELb0EEENS1_36VarlenDynamicPersistentTileSchedulerILi128ELi48ELi256ELi256ELb1ELb1ELb0ELb0ELb1ELb1EEEEEEEEEvNT_6ParamsE)
        /*0048*/ 	.short	0x0210
        /*004a*/ 	.short	0x0438


	//----- nvinfo : EIATTR_SW_WAR
	.align		4
.L_260:
        /*004c*/ 	.byte	0x04, 0x36
        /*004e*/ 	.short	(.L_262 - .L_261)
.L_261:
        /*0050*/ 	.word	0x00000008
.L_262:


//--------------------- .nv.info._ZN7cutlass13device_kernelIN5flash19enable_sm80_to_sm89INS1_16FlashAttnFwdSm80INS1_25CollectiveMainloopFwdSm80ILi8ELi1ELb0EN4cute5tupleIJNS5_1CILi128EEENS7_ILi64EEENS7_ILi256EEEEEELi256ENS_6half_tEfNS_4arch4Sm80ELb0ELb1ELb0ELb0ELb0ELb0ELb1ELb1EEENS1_21CollectiveEpilogueFwdINS6_IJS8_SA_S9_EEENS6_IJNS7_ILi1EEESI_SI_EEESC_SE_Li256ELb0ELb1ELb1ELb0EEENS1_19SingleTileSchedulerILb0ELb1ELb1ELi128EEEEEEEEEvNT_6ParamsE --------------------------
	.section	.nv.info._ZN7cutlass13device_kernelIN5flash19enable_sm80_to_sm89INS1_16FlashAttnFwdSm80INS1_25CollectiveMainloopFwdSm80ILi8ELi1ELb0EN4cute5tupleIJNS5_1CILi128EEENS7_ILi64EEENS7_ILi256EEEEEELi256ENS_6half_tEfNS_4arch4Sm80ELb0ELb1ELb0ELb0ELb0ELb0ELb1ELb1EEENS1_21CollectiveEpilogueFwdINS6_IJS8_SA_S9_EEENS6_IJNS7_ILi1EEESI_SI_EEESC_SE_Li256ELb0ELb1ELb1ELb0EEENS1_19SingleTileSchedulerILb0ELb1ELb1ELi128EEEEEEEEEvNT_6ParamsE,"",@"SHT_CUDA_INFO"
	.sectionflags	@""
	.align	4


	//----- nvinfo : EIATTR_CUDA_API_VERSION
	.align		4
        /*0000*/ 	.byte	0x04, 0x37
        /*0002*/ 	.short	(.L_264 - .L_263)
.L_263:
        /*0004*/ 	.word	0x00000082


	//----- nvinfo : EIATTR_KPARAM_INFO
	.align		4
.L_264:
        /*0008*/ 	.byte	0x04, 0x17
        /*000a*/ 	.short	(.L_266 - .L_265)
.L_265:
        /*000c*/ 	.word	0x00000000
        /*0010*/ 	.short	0x0000
        /*0012*/ 	.short	0x0000
        /*0014*/ 	.byte	0x00, 0xf0, 0x61, 0x10


	//----- nvinfo : EIATTR_SPARSE_MMA_MASK
	.align		4
.L_266:
        /*0018*/ 	.byte	0x03, 0x50
        /*001a*/ 	.short	0x0000


	//----- nvinfo : EIATTR_MAXREG_COUNT
	.align		4
        /*001c*/ 	.byte	0x03, 0x1b
        /*001e*/ 	.short	0x00ff


	//----- nvinfo : EIATTR_MERCURY_ISA_VERSION
	.align		4
        /*0020*/ 	.byte	0x03, 0x5f
        /*0022*/ 	.short	0x0101


	//----- nvinfo : EIATTR_EXIT_INSTR_OFFSETS
	.align		4
        /*0024*/ 	.byte	0x04, 0x1c
        /*0026*/ 	.short	(.L_268 - .L_267)


	//   ....[0]....
.L_267:
        /*0028*/ 	.word	0x00000010


	//----- nvinfo : EIATTR_MAX_THREADS
	.align		4
.L_268:
        /*002c*/ 	.byte	0x04, 0x05
        /*002e*/ 	.short	(.L_270 - .L_269)
.L_269:
        /*0030*/ 	.word	0x00000100
        /*0034*/ 	.word	0x00000001
        /*0038*/ 	.word	0x00000001


	//----- nvinfo : EIATTR_CBANK_PARAM_SIZE
	.align		4
.L_270:
        /*003c*/ 	.byte	0x03, 0x19
        /*003e*/ 	.short	0x0418


	//----- nvinfo : EIATTR_PARAM_CBANK
	.align		4
        /*0040*/ 	.byte	0x04, 0x0a
        /*0042*/ 	.short	(.L_272 - .L_271)
	.align		4
.L_271:
        /*0044*/ 	.word	index@(.nv.constant0._ZN7cutlass13device_kernelIN5flash19enable_sm80_to_sm89INS1_16FlashAttnFwdSm80INS1_25CollectiveMainloopFwdSm80ILi8ELi1ELb0EN4cute5tupleIJNS5_1CILi128EEENS7_ILi64EEENS7_ILi256EEEEEELi256ENS_6half_tEfNS_4arch4Sm80ELb0ELb1ELb0ELb0ELb0ELb0ELb1ELb1EEENS1_21CollectiveEpilogueFwdINS6_IJS8_SA_S9_EEENS6_IJNS7_ILi1EEESI_SI_EEESC_SE_Li256ELb0ELb1ELb1ELb0EEENS1_19SingleTileSchedulerILb0ELb1ELb1ELi128EEEEEEEEEvNT_6ParamsE)
        /*0048*/ 	.short	0x0210
        /*004a*/ 	.short	0x0418


	//----- nvinfo : EIATTR_SW_WAR
	.align		4
.L_272:
        /*004c*/ 	.byte	0x04, 0x36
        /*004e*/ 	.short	(.L_274 - .L_273)
.L_273:
        /*0050*/ 	.word	0x00000008
.L_274:


//--------------------- .nv.info._ZN7cutlass13device_kernelIN5flash19enable_sm80_to_sm89INS1_16FlashAttnFwdSm80INS1_25CollectiveMainloopFwdSm80ILi8ELi1ELb0EN4cute5tupleIJNS5_1CILi128EEENS7_ILi64EEENS7_ILi256EEEEEELi256ENS_6half_tEfNS_4arch4Sm80ELb0ELb1ELb0ELb1ELb0ELb0ELb1ELb1EEENS1_21CollectiveEpilogueFwdINS6_IJS8_SA_S9_EEENS6_IJNS7_ILi1EEESI_SI_EEESC_SE_Li256ELb1ELb1ELb1ELb0EEENS1_36VarlenDynamicPersistentTileSchedulerILi128ELi64ELi256ELi256ELb1ELb1ELb0ELb1ELb0ELb1EEEEEEEEEvNT_6ParamsE --------------------------
	.section	.nv.info._ZN7cutlass13device_kernelIN5flash19enable_sm80_to_sm89INS1_16FlashAttnFwdSm80INS1_25CollectiveMainloopFwdSm80ILi8ELi1ELb0EN4cute5tupleIJNS5_1CILi128EEENS7_ILi64EEENS7_ILi256EEEEEELi256ENS_6half_tEfNS_4arch4Sm80ELb0ELb1ELb0ELb1ELb0ELb0ELb1ELb1EEENS1_21CollectiveEpilogueFwdINS6_IJS8_SA_S9_EEENS6_IJNS7_ILi1EEESI_SI_EEESC_SE_Li256ELb1ELb1ELb1ELb0EEENS1_36VarlenDynamicPersistentTileSchedulerILi128ELi64ELi256ELi256ELb1ELb1ELb0ELb1ELb0ELb1EEEEEEEEEvNT_6ParamsE,"",@"SHT_CUDA_INFO"
	.sectionflags	@""
	.align	4


	//----- nvinfo : EIATTR_CUDA_API_VERSION
	.align		4
        /*0000*/ 	.byte	0x04, 0x37
        /*0002*/ 	.short	(.L_276 - .L_275)
.L_275:
        /*0004*/ 	.word	0x00000082


	//----- nvinfo : EIATTR_KPARAM_INFO
	.align		4
.L_276:
        /*0008*/ 	.byte	0x04, 0x17
        /*000a*/ 	.short	(.L_278 - .L_277)
.L_277:
        /*000c*/ 	.word	0x00000000
        /*0010*/ 	.short	0x0000
        /*0012*/ 	.short	0x0000
        /*0014*/ 	.byte	0x00, 0xf0, 0xe1, 0x10


	//----- nvinfo : EIATTR_SPARSE_MMA_MASK
	.align		4
.L_278:
        /*0018*/ 	.byte	0x03, 0x50
        /*001a*/ 	.short	0x0000


	//----- nvinfo : EIATTR_MAXREG_COUNT
	.align		4
        /*001c*/ 	.byte	0x03, 0x1b
        /*001e*/ 	.short	0x00ff


	//----- nvinfo : EIATTR_MERCURY_ISA_VERSION
	.align		4
        /*0020*/ 	.byte	0x03, 0x5f
        /*0022*/ 	.short	0x0101


	//----- nvinfo : EIATTR_EXIT_INSTR_OFFSETS
	.align		4
        /*0024*/ 	.byte	0x04, 0x1c
        /*0026*/ 	.short	(.L_280 - .L_279)


	//   ....[0]....
.L_279:
        /*0028*/ 	.word	0x00000010


	//----- nvinfo : EIATTR_MAX_THREADS
	.align		4
.L_280:
        /*002c*/ 	.byte	0x04, 0x05
        /*002e*/ 	.short	(.L_282 - .L_281)
.L_281:
        /*0030*/ 	.word	0x00000100
        /*0034*/ 	.word	0x00000001
        /*0038*/ 	.word	0x00000001


	//----- nvinfo : EIATTR_CBANK_PARAM_SIZE
	.align		4
.L_282:
        /*003c*/ 	.byte	0x03, 0x19
        /*003e*/ 	.short	0x0438


	//----- nvinfo : EIATTR_PARAM_CBANK
	.align		4
        /*0040*/ 	.byte	0x04, 0x0a
        /*0042*/ 	.short	(.L_284 - .L_283)
	.align		4
.L_283:
        /*0044*/ 	.word	index@(.nv.constant0._ZN7cutlass13device_kernelIN5flash19enable_sm80_to_sm89INS1_16FlashAttnFwdSm80INS1_25CollectiveMainloopFwdSm80ILi8ELi1ELb0EN4cute5tupleIJNS5_1CILi128EEENS7_ILi64EEENS7_ILi256EEEEEELi256ENS_6half_tEfNS_4arch4Sm80ELb0ELb1ELb0ELb1ELb0ELb0ELb1ELb1EEENS1_21CollectiveEpilogueFwdINS6_IJS8_SA_S9_EEENS6_IJNS7_ILi1EEESI_SI_EEESC_SE_Li256ELb1ELb1ELb1ELb0EEENS1_36VarlenDynamicPersistentTileSchedulerILi128ELi64ELi256ELi256ELb1ELb1ELb0ELb1ELb0ELb1EEEEEEEEEvNT_6ParamsE)
        /*0048*/ 	.short	0x0210
        /*004a*/ 	.short	0x0438


	//----- nvinfo : EIATTR_SW_WAR
	.align		4
.L_284:
        /*004c*/ 	.byte	0x04, 0x36
        /*004e*/ 	.short	(.L_286 - .L_285)
.L_285:
        /*0050*/ 	.word	0x00000008
.L_286:


//--------------------- .nv.info._ZN7cutlass13device_kernelIN5flash19enable_sm80_to_sm89INS1_16FlashAttnFwdSm80INS1_25CollectiveMainloopFwdSm80ILi8ELi1ELb0EN4cute5tupleIJNS5_1CILi128EEENS7_ILi48EEENS7_ILi256EEEEEELi256ENS_6half_tEfNS_4arch4Sm80ELb0ELb1ELb0ELb1ELb0ELb1ELb1ELb1EEENS1_21CollectiveEpilogueFwdINS6_IJS8_SA_S9_EEENS6_IJNS7_ILi1EEESI_SI_EEESC_SE_Li256ELb1ELb1ELb1ELb0EEENS1_36VarlenDynamicPersistentTileSchedulerILi128ELi48ELi256ELi256ELb1ELb1ELb0ELb1ELb0ELb1EEEEEEEEEvNT_6ParamsE --------------------------
	.section	.nv.info._ZN7cutlass13device_kernelIN5flash19enable_sm80_to_sm89INS1_16FlashAttnFwdSm80INS1_25CollectiveMainloopFwdSm80ILi8ELi1ELb0EN4cute5tupleIJNS5_1CILi128EEENS7_ILi48EEENS7_ILi256EEEEEELi256ENS_6half_tEfNS_4arch4Sm80ELb0ELb1ELb0ELb1ELb0ELb1ELb1ELb1EEENS1_21CollectiveEpilogueFwdINS6_IJS8_SA_S9_EEENS6_IJNS7_ILi1EEESI_SI_EEESC_SE_Li256ELb1ELb1ELb1ELb0EEENS1_36VarlenDynamicPersistentTileSchedulerILi128ELi48ELi256ELi256ELb1ELb1ELb0ELb1ELb0ELb1EEEEEEEEEvNT_6ParamsE,"",@"SHT_CUDA_INFO"
	.sectionflags	@""
	.align	4


	//----- nvinfo : EIATTR_CUDA_API_VERSION
	.align		4
        /*0000*/ 	.byte	0x04, 0x37
        /*0002*/ 	.short	(.L_288 - .L_287)
.L_287:
        /*0004*/ 	.word	0x00000082


	//----- nvinfo : EIATTR_KPARAM_INFO
	.align		4
.L_288:
        /*0008*/ 	.byte	0x04, 0x17
        /*000a*/ 	.short	(.L_290 - .L_289)
.L_289:
        /*000c*/ 	.word	0x00000000
        /*0010*/ 	.short	0x0000
        /*0012*/ 	.short	0x0000
        /*0014*/ 	.byte	0x00, 0xf0, 0xe1, 0x10


	//----- nvinfo : EIATTR_SPARSE_MMA_MASK
	.align		4
.L_290:
        /*0018*/ 	.byte	0x03, 0x50
        /*001a*/ 	.short	0x0000


	//----- nvinfo : EIATTR_MAXREG_COUNT
	.align		4
        /*001c*/ 	.byte	0x03, 0x1b
        /*001e*/ 	.short	0x00ff


	//----- nvinfo : EIATTR_MERCURY_ISA_VERSION
	.align		4
        /*0020*/ 	.byte	0x03, 0x5f
        /*0022*/ 	.short	0x0101


	//----- nvinfo : EIATTR_EXIT_INSTR_OFFSETS
	.align		4
        /*0024*/ 	.byte	0x04, 0x1c
        /*0026*/ 	.short	(.L_292 - .L_291)


	//   ....[0]....
.L_291:
        /*0028*/ 	.word	0x00000010


	//----- nvinfo : EIATTR_MAX_THREADS
	.align		4
.L_292:
        /*002c*/ 	.byte	0x04, 0x05
        /*002e*/ 	.short	(.L_294 - .L_293)
.L_293:
        /*0030*/ 	.word	0x00000100
        /*0034*/ 	.word	0x00000001
        /*0038*/ 	.word	0x00000001


	//----- nvinfo : EIATTR_CBANK_PARAM_SIZE
	.align		4
.L_294:
        /*003c*/ 	.byte	0x03, 0x19
        /*003e*/ 	.short	0x0438


	//----- nvinfo : EIATTR_PARAM_CBANK
	.align		4
        /*0040*/ 	.byte	0x04, 0x0a
        /*0042*/ 	.short	(.L_296 - .L_295)
	.align		4
.L_295:
        /*0044*/ 	.word	index@(.nv.constant0._ZN7cutlass13device_kernelIN5flash19enable_sm80_to_sm89INS1_16FlashAttnFwdSm80INS1_25CollectiveMainloopFwdSm80ILi8ELi1ELb0EN4cute5tupleIJNS5_1CILi128EEENS7_ILi48EEENS7_ILi256EEEEEELi256ENS_6half_tEfNS_4arch4Sm80ELb0ELb1ELb0ELb1ELb0ELb1ELb1ELb1EEENS1_21CollectiveEpilogueFwdINS6_IJS8_SA_S9_EEENS6_IJNS7_ILi1EEESI_SI_EEESC_SE_Li256ELb1ELb1ELb1ELb0EEENS1_36VarlenDynamicPersistentTileSchedulerILi128ELi48ELi256ELi256ELb1ELb1ELb0ELb1ELb0ELb1EEEEEEEEEvNT_6ParamsE)
        /*0048*/ 	.short	0x0210
        /*004a*/ 	.short	0x0438


	//----- nvinfo : EIATTR_SW_WAR
	.align		4
.L_296:
        /*004c*/ 	.byte	0x04, 0x36
        /*004e*/ 	.short	(.L_298 - .L_297)
.L_297:
        /*0050*/ 	.word	0x00000008
.L_298:


//--------------------- .nv.info._ZN7cutlass13device_kernelIN5flash19enable_sm80_to_sm89INS1_16FlashAttnFwdSm80INS1_25CollectiveMainloopFwdSm80ILi8ELi1ELb0EN4cute5tupleIJNS5_1CILi128EEENS7_ILi96EEENS7_ILi256EEEEEELi256ENS_6half_tEfNS_4arch4Sm80ELb1ELb0ELb0ELb0ELb0ELb0ELb1ELb1EEENS1_21CollectiveEpilogueFwdINS6_IJS8_SA_S9_EEENS6_IJNS7_ILi1EEESI_SI_EEESC_SE_Li256ELb0ELb1ELb1ELb0EEENS1_30DynamicPersistentTileSchedulerILi256ELi256ELb1ELb1ELb0EEEEEEEEEvNT_6ParamsE --------------------------
	.section	.nv.info._ZN7cutlass13device_kernelIN5flash19enable_sm80_to_sm89INS1_16FlashAttnFwdSm80INS1_25CollectiveMainloopFwdSm80ILi8ELi1ELb0EN4cute5tupleIJNS5_1CILi128EEENS7_ILi96EEENS7_ILi256EEEEEELi256ENS_6half_tEfNS_4arch4Sm80ELb1ELb0ELb0ELb0ELb0ELb0ELb1ELb1EEENS1_21CollectiveEpilogueFwdINS6_IJS8_SA_S9_EEENS6_IJNS7_ILi1EEESI_SI_EEESC_SE_Li256ELb0ELb1ELb1ELb0EEENS1_30DynamicPersistentTileSchedulerILi256ELi256ELb1ELb1ELb0EEEEEEEEEvNT_6ParamsE,"",@"SHT_CUDA_INFO"
	.sectionflags	@""
	.align	4


	//----- nvinfo : EIATTR_CUDA_API_VERSION
	.align		4
        /*0000*/ 	.byte	0x04, 0x37
        /*0002*/ 	.short	(.L_300 - .L_299)
.L_299:
        /*0004*/ 	.word	0x00000082


	//----- nvinfo : EIATTR_KPARAM_INFO
	.align		4
.L_300:
        /*0008*/ 	.byte	0x04, 0x17
        /*000a*/ 	.short	(.L_302 - .L_301)
.L_301:
        /*000c*/ 	.word	0x00000000
        /*0010*/ 	.short	0x0000
        /*0012*/ 	.short	0x0000
        /*0014*/ 	.byte	0x00, 0xf0, 0xa1, 0x10


	//----- nvinfo : EIATTR_SPARSE_MMA_MASK
	.align		4
.L_302:
        /*0018*/ 	.byte	0x03, 0x50
        /*001a*/ 	.short	0x0000


	//----- nvinfo : EIATTR_MAXREG_COUNT
	.align		4
        /*001c*/ 	.byte	0x03, 0x1b
        /*001e*/ 	.short	0x00ff


	//----- nvinfo : EIATTR_MERCURY_ISA_VERSION
	.align		4
        /*0020*/ 	.byte	0x03, 0x5f
        /*0022*/ 	.short	0x0101


	//----- nvinfo : EIATTR_EXIT_INSTR_OFFSETS
	.align		4
        /*0024*/ 	.byte	0x04, 0x1c
        /*0026*/ 	.short	(.L_304 - .L_303)


	//   ....[0]....
.L_303:
        /*0028*/ 	.word	0x00000010


	//----- nvinfo : EIATTR_MAX_THREADS
	.align		4
.L_304:
        /*002c*/ 	.byte	0x04, 0x05
        /*002e*/ 	.short	(.L_306 - .L_305)
.L_305:
        /*0030*/ 	.word	0x00000100
        /*0034*/ 	.word	0x00000001
        /*0038*/ 	.word	0x00000001


	//----- nvinfo : EIATTR_CBANK_PARAM_SIZE
	.align		4
.L_306:
        /*003c*/ 	.byte	0x03, 0x19
        /*003e*/ 	.short	0x0428


	//----- nvinfo : EIATTR_PARAM_CBANK
	.align		4
        /*0040*/ 	.byte	0x04, 0x0a
        /*0042*/ 	.short	(.L_308 - .L_307)
	.align		4
.L_307:
        /*0044*/ 	.word	index@(.nv.constant0._ZN7cutlass13device_kernelIN5flash19enable_sm80_to_sm89INS1_16FlashAttnFwdSm80INS1_25CollectiveMainloopFwdSm80ILi8ELi1ELb0EN4cute5tupleIJNS5_1CILi128EEENS7_ILi96EEENS7_ILi256EEEEEELi256ENS_6half_tEfNS_4arch4Sm80ELb1ELb0ELb0ELb0ELb0ELb0ELb1ELb1EEENS1_21CollectiveEpilogueFwdINS6_IJS8_SA_S9_EEENS6_IJNS7_ILi1EEESI_SI_EEESC_SE_Li256ELb0ELb1ELb1ELb0EEENS1_30DynamicPersistentTileSchedulerILi256ELi256ELb1ELb1ELb0EEEEEEEEEvNT_6ParamsE)
        /*0048*/ 	.short	0x0210
        /*004a*/ 	.short	0x0428


	//----- nvinfo : EIATTR_SW_WAR
	.align		4
.L_308:
        /*004c*/ 	.byte	0x04, 0x36
        /*004e*/ 	.short	(.L_310 - .L_309)
.L_309:
        /*0050*/ 	.word	0x00000008
.L_310:


//--------------------- .nv.info._ZN7cutlass13device_kernelIN5flash19enable_sm80_to_sm89INS1_16FlashAttnFwdSm80INS1_25CollectiveMainloopFwdSm80ILi8ELi1ELb0EN4cute5tupleIJNS5_1CILi128EEENS7_ILi64EEENS7_ILi256EEEEEELi256ENS_6half_tEfNS_4arch4Sm80ELb1ELb0ELb0ELb1ELb0ELb0ELb1ELb1EEENS1_21CollectiveEpilogueFwdINS6_IJS8_SA_S9_EEENS6_IJNS7_ILi1EEESI_SI_EEESC_SE_Li256ELb1ELb1ELb1ELb0EEENS1_36VarlenDynamicPersistentTileSchedulerILi128ELi64ELi256ELi256ELb1ELb1ELb0ELb1ELb1ELb1EEEEEEEEEvNT_6ParamsE --------------------------
	.section	.nv.info._ZN7cutlass13device_kernelIN5flash19enable_sm80_to_sm89INS1_16FlashAttnFwdSm80INS1_25CollectiveMainloopFwdSm80ILi8ELi1ELb0EN4cute5tupleIJNS5_1CILi128EEENS7_ILi64EEENS7_ILi256EEEEEELi256ENS_6half_tEfNS_4arch4Sm80ELb1ELb0ELb0ELb1ELb0ELb0ELb1ELb1EEENS1_21CollectiveEpilogueFwdINS6_IJS8_SA_S9_EEENS6_IJNS7_ILi1EEESI_SI_EEESC_SE_Li256ELb1ELb1ELb1ELb0EEENS1_36VarlenDynamicPersistentTileSchedulerILi128ELi64ELi256ELi256ELb1ELb1ELb0ELb1ELb1ELb1EEEEEEEEEvNT_6ParamsE,"",@"SHT_CUDA_INFO"
	.sectionflags	@""
	.align	4


	//----- nvinfo : EIATTR_CUDA_API_VERSION
	.align		4
        /*0000*/ 	.byte	0x04, 0x37
        /*0002*/ 	.short	(.L_312 - .L_311)
.L_311:
        /*0004*/ 	.word	0x00000082


	//----- nvinfo : EIATTR_KPARAM_INFO
	.align		4
.L_312:
        /*0008*/ 	.byte	0x04, 0x17
        /*000a*/ 	.short	(.L_314 - .L_313)
.L_313:
        /*000c*/ 	.word	0x00000000
        /*0010*/ 	.short	0x0000
        /*0012*/ 	.short	0x0000
        /*0014*/ 	.byte	0x00, 0xf0, 0xe1, 0x10


	//----- nvinfo : EIATTR_SPARSE_MMA_MASK
	.align		4
.L_314:
        /*0018*/ 	.byte	0x03, 0x50
        /*001a*/ 	.short	0x0000


	//----- nvinfo : EIATTR_MAXREG_COUNT
	.align		4
        /*001c*/ 	.byte	0x03, 0x1b
        /*001e*/ 	.short	0x00ff


	//----- nvinfo : EIATTR_MERCURY_ISA_VERSION
	.align		4
        /*0020*/ 	.byte	0x03, 0x5f
        /*0022*/ 	.short	0x0101


	//----- nvinfo : EIATTR_EXIT_INSTR_OFFSETS
	.align		4
        /*0024*/ 	.byte	0x04, 0x1c
        /*0026*/ 	.short	(.L_316 - .L_315)


	//   ....[0]....
.L_315:
        /*0028*/ 	.word	0x00000010


	//----- nvinfo : EIATTR_MAX_THREADS
	.align		4
.L_316:
        /*002c*/ 	.byte	0x04, 0x05
        /*002e*/ 	.short	(.L_318 - .L_317)
.L_317:
        /*0030*/ 	.word	0x00000100
        /*0034*/ 	.word	0x00000001
        /*0038*/ 	.word	0x00000001


	//----- nvinfo : EIATTR_CBANK_PARAM_SIZE
	.align		4
.L_318:
        /*003c*/ 	.byte	0x03, 0x19
        /*003e*/ 	.short	0x0438


	//----- nvinfo : EIATTR_PARAM_CBANK
	.align		4
        /*0040*/ 	.byte	0x04, 0x0a
        /*0042*/ 	.short	(.L_320 - .L_319)
	.align		4
.L_319:
        /*0044*/ 	.word	index@(.nv.constant0._ZN7cutlass13device_kernelIN5flash19enable_sm80_to_sm89INS1_16FlashAttnFwdSm80INS1_25CollectiveMainloopFwdSm80ILi8ELi1ELb0EN4cute5tupleIJNS5_1CILi128EEENS7_ILi64EEENS7_ILi256EEEEEELi256ENS_6half_tEfNS_4arch4Sm80ELb1ELb0ELb0ELb1ELb0ELb0ELb1ELb1EEENS1_21CollectiveEpilogueFwdINS6_IJS8_SA_S9_EEENS6_IJNS7_ILi1EEESI_SI_EEESC_SE_Li256ELb1ELb1ELb1ELb0EEENS1_36VarlenDynamicPersistentTileSchedulerILi128ELi64ELi256ELi256ELb1ELb1ELb0ELb1ELb1ELb1EEEEEEEEEvNT_6ParamsE)
        /*0048*/ 	.short	0x0210
        /*004a*/ 	.short	0x0438


	//----- nvinfo : EIATTR_SW_WAR
	.align		4
.L_320:
        /*004c*/ 	.byte	0x04, 0x36
        /*004e*/ 	.short	(.L_322 - .L_321)
.L_321:
        /*0050*/ 	.word	0x00000008
.L_322:


//--------------------- .nv.info._ZN7cutlass13device_kernelIN5flash19enable_sm80_to_sm89INS1_16FlashAttnFwdSm80INS1_25CollectiveMainloopFwdSm80ILi8ELi1ELb0EN4cute5tupleIJNS5_1CILi128EEENS7_ILi48EEENS7_ILi256EEEEEELi256ENS_6half_tEfNS_4arch4Sm80ELb1ELb0ELb0ELb1ELb0ELb1ELb1ELb1EEENS1_21CollectiveEpilogueFwdINS6_IJS8_SA_S9_EEENS6_IJNS7_ILi1EEESI_SI_EEESC_SE_Li256ELb1ELb1ELb1ELb0EEENS1_36VarlenDynamicPersistentTileSchedulerILi128ELi48ELi256ELi256ELb1ELb1ELb0ELb1ELb1ELb1EEEEEEEEEvNT_6ParamsE --------------------------
	.section	.nv.info._ZN7cutlass13device_kernelIN5flash19enable_sm80_to_sm89INS1_16FlashAttnFwdSm80INS1_25CollectiveMainloopFwdSm80ILi8ELi1ELb0EN4cute5tupleIJNS5_1CILi128EEENS7_ILi48EEENS7_ILi256EEEEEELi256ENS_6half_tEfNS_4arch4Sm80ELb1ELb0ELb0ELb1ELb0ELb1ELb1ELb1EEENS1_21CollectiveEpilogueFwdINS6_IJS8_SA_S9_EEENS6_IJNS7_ILi1EEESI_SI_EEESC_SE_Li256ELb1ELb1ELb1ELb0EEENS1_36VarlenDynamicPersistentTileSchedulerILi128ELi48ELi256ELi256ELb1ELb1ELb0ELb1ELb1ELb1EEEEEEEEEvNT_6ParamsE,"",@"SHT_CUDA_INFO"
	.sectionflags	@""
	.align	4


	//----- nvinfo : EIATTR_CUDA_API_VERSION
	.align		4
        /*0000*/ 	.byte	0x04, 0x37
        /*0002*/ 	.short	(.L_324 - .L_323)
.L_323:
        /*0004*/ 	.word	0x00000082


	//----- nvinfo : EIATTR_KPARAM_INFO
	.align		4
.L_324:
        /*0008*/ 	.byte	0x04, 0x17
        /*000a*/ 	.short	(.L_326 - .L_325)
.L_325:
        /*000c*/ 	.word	0x00000000
        /*0010*/ 	.short	0x0000
        /*0012*/ 	.short	0x0000
        /*0014*/ 	.byte	0x00, 0xf0, 0xe1, 0x10


	//----- nvinfo : EIATTR_SPARSE_MMA_MASK
	.align		4
.L_326:
        /*0018*/ 	.byte	0x03, 0x50
        /*001a*/ 	.short	0x0000


	//----- nvinfo : EIATTR_MAXREG_COUNT
	.align		4
        /*001c*/ 	.byte	0x03, 0x1b
        /*001e*/ 	.short	0x00ff


	//----- nvinfo : EIATTR_MERCURY_ISA_VERSION
	.align		4
        /*0020*/ 	.byte	0x03, 0x5f
        /*0022*/ 	.short	0x0101


	//----- nvinfo : EIATTR_EXIT_INSTR_OFFSETS
	.align		4
        /*0024*/ 	.byte	0x04, 0x1c
        /*0026*/ 	.short	(.L_328 - .L_327)


	//   ....[0]....
.L_327:
        /*0028*/ 	.word	0x00000010


	//----- nvinfo : EIATTR_MAX_THREADS
	.align		4
.L_328:
        /*002c*/ 	.byte	0x04, 0x05
        /*002e*/ 	.short	(.L_330 - .L_329)
.L_329:
        /*0030*/ 	.word	0x00000100
        /*0034*/ 	.word	0x00000001
        /*0038*/ 	.word	0x00000001


	//----- nvinfo : EIATTR_CBANK_PARAM_SIZE
	.align		4
.L_330:
        /*003c*/ 	.byte	0x03, 0x19
        /*003e*/ 	.short	0x0438


	//----- nvinfo : EIATTR_PARAM_CBANK
	.align		4
        /*0040*/ 	.byte	0x04, 0x0a
        /*0042*/ 	.short	(.L_332 - .L_331)
	.align		4
.L_331:
        /*0044*/ 	.word	index@(.nv.constant0._ZN7cutlass13device_kernelIN5flash19enable_sm80_to_sm89INS1_16FlashAttnFwdSm80INS1_25CollectiveMainloopFwdSm80ILi8ELi1ELb0EN4cute5tupleIJNS5_1CILi128EEENS7_ILi48EEENS7_ILi256EEEEEELi256ENS_6half_tEfNS_4arch4Sm80ELb1ELb0ELb0ELb1ELb0ELb1ELb1ELb1EEENS1_21CollectiveEpilogueFwdINS6_IJS8_SA_S9_EEENS6_IJNS7_ILi1EEESI_SI_EEESC_SE_Li256ELb1ELb1ELb1ELb0EEENS1_36VarlenDynamicPersistentTileSchedulerILi128ELi48ELi256ELi256ELb1ELb1ELb0ELb1ELb1ELb1EEEEEEEEEvNT_6ParamsE)
        /*0048*/ 	.short	0x0210
        /*004a*/ 	.short	0x0438


	//----- nvinfo : EIATTR_SW_WAR
	.align		4
.L_332:
        /*004c*/ 	.byte	0x04, 0x36
        /*004e*/ 	.short	(.L_334 - .L_333)
.L_333:
        /*0050*/ 	.word	0x00000008
.L_334:


//--------------------- .nv.callgraph             --------------------------
	.section	.nv.callgraph,"",@"SHT_CUDA_CALLGRAPH"
	.align	4
	.sectionentsize	8
	.align		4
        /*0000*/ 	.word	0x00000000
	.align		4
        /*0004*/ 	.word	0xffffffff
	.align		4
        /*0008*/ 	.word	0x00000000
	.align		4
        /*000c*/ 	.word	0xfffffffe
	.align		4
        /*0010*/ 	.word	0x00000000
	.align		4
        /*0014*/ 	.word	0xfffffffd
	.align		4
        /*0018*/ 	.word	0x00000000
	.align		4
        /*001c*/ 	.word	0xfffffffc


//--------------------- .nv.constant4             --------------------------
	.section	.nv.constant4,"a",@progbits
	.align	8
	.align		8
.nv.constant4:
        /*0000*/ 	.dword	_ZN72_INTERNAL_fe87a6e7_36_flash_fwd_hdim256_fp16_split_sm80_cu_4cb42ef5_36174cuda3std3__45__cpo5beginE
	.align		8
        /*0008*/ 	.dword	_ZN72_INTERNAL_fe87a6e7_36_flash_fwd_hdim256_fp16_split_sm80_cu_4cb42ef5_36174cuda3std3__45__cpo3endE
	.align		8
        /*0010*/ 	.dword	_ZN72_INTERNAL_fe87a6e7_36_flash_fwd_hdim256_fp16_split_sm80_cu_4cb42ef5_36174cuda3std3__45__cpo6cbeginE
	.align		8
        /*0018*/ 	.dword	_ZN72_INTERNAL_fe87a6e7_36_flash_fwd_hdim256_fp16_split_sm80_cu_4cb42ef5_36174cuda3std3__45__cpo4cendE
	.align		8
        /*0020*/ 	.dword	_ZN72_INTERNAL_fe87a6e7_36_flash_fwd_hdim256_fp16_split_sm80_cu_4cb42ef5_36174cuda3std3__474_GLOBAL__N__fe87a6e7_36_flash_fwd_hdim256_fp16_split_sm80_cu_4cb42ef5_36176ignoreE
	.align		8
        /*0028*/ 	.dword	_ZN72_INTERNAL_fe87a6e7_36_flash_fwd_hdim256_fp16_split_sm80_cu_4cb42ef5_36174cuda3std3__419piecewise_constructE
	.align		8
        /*0030*/ 	.dword	_ZN72_INTERNAL_fe87a6e7_36_flash_fwd_hdim256_fp16_split_sm80_cu_4cb42ef5_36174cuda3std3__48in_placeE
	.align		8
        /*0038*/ 	.dword	_ZN72_INTERNAL_fe87a6e7_36_flash_fwd_hdim256_fp16_split_sm80_cu_4cb42ef5_36174cuda3std6ranges3__45__cpo4swapE
	.align		8
        /*0040*/ 	.dword	_ZN72_INTERNAL_fe87a6e7_36_flash_fwd_hdim256_fp16_split_sm80_cu_4cb42ef5_36174cuda3std6ranges3__45__cpo9iter_moveE
	.align		8
        /*0048*/ 	.dword	_ZN72_INTERNAL_fe87a6e7_36_flash_fwd_hdim256_fp16_split_sm80_cu_4cb42ef5_36174cute7productE
	.align		8
        /*0050*/ 	.dword	_ZN72_INTERNAL_fe87a6e7_36_flash_fwd_hdim256_fp16_split_sm80_cu_4cb42ef5_36174cute1_E


//--------------------- .text._ZN7cutlass13device_kernelIN5flash19enable_sm80_to_sm89INS1_16FlashAttnFwdSm80INS1_25CollectiveMainloopFwdSm80ILi8ELi1ELb1EN4cute5tupleIJNS5_1CILi128EEENS7_ILi64EEENS7_ILi256EEEEEELi256ENS_6half_tEfNS_4arch4Sm80ELb0ELb0ELb0ELb0ELb0ELb0ELb1ELb1EEENS1_21CollectiveEpilogueFwdINS6_IJS8_SA_S9_EEENS6_IJNS7_ILi1EEESI_SI_EEESC_SE_Li256ELb0ELb1ELb1ELb0EEENS1_19SingleTileSchedulerILb0ELb1ELb1ELi128EEEEEEEEEvNT_6ParamsE --------------------------
	.section	.text._ZN7cutlass13device_kernelIN5flash19enable_sm80_to_sm89INS1_16FlashAttnFwdSm80INS1_25CollectiveMainloopFwdSm80ILi8ELi1ELb1EN4cute5tupleIJNS5_1CILi128EEENS7_ILi64EEENS7_ILi256EEEEEELi256ENS_6half_tEfNS_4arch4Sm80ELb0ELb0ELb0ELb0ELb0ELb0ELb1ELb1EEENS1_21CollectiveEpilogueFwdINS6_IJS8_SA_S9_EEENS6_IJNS7_ILi1EEESI_SI_EEESC_SE_Li256ELb0ELb1ELb1ELb0EEENS1_19SingleTileSchedulerILb0ELb1ELb1ELi128EEEEEEEEEvNT_6ParamsE,"ax",@progbits
	.align	128
.text._ZN7cutlass13device_kernelIN5flash19enable_sm80_to_sm89INS1_16FlashAttnFwdSm80INS1_25CollectiveMainloopFwdSm80ILi8ELi1ELb1EN4cute5tupleIJNS5_1CILi128EEENS7_ILi64EEENS7_ILi256EEEEEELi256ENS_6half_tEfNS_4arch4Sm80ELb0ELb0ELb0ELb0ELb0ELb0ELb1ELb1EEENS1_21CollectiveEpilogueFwdINS6_IJS8_SA_S9_EEENS6_IJNS7_ILi1EEESI_SI_EEESC_SE_Li256ELb0ELb1ELb1ELb0EEENS1_19SingleTileSchedulerILb0ELb1ELb1ELi128EEEEEEEEEvNT_6ParamsE:
        .type           _ZN7cutlass13device_kernelIN5flash19enable_sm80_to_sm89INS1_16FlashAttnFwdSm80INS1_25CollectiveMainloopFwdSm80ILi8ELi1ELb1EN4cute5tupleIJNS5_1CILi128EEENS7_ILi64EEENS7_ILi256EEEEEELi256ENS_6half_tEfNS_4arch4Sm80ELb0ELb0ELb0ELb0ELb0ELb0ELb1ELb1EEENS1_21CollectiveEpilogueFwdINS6_IJS8_SA_S9_EEENS6_IJNS7_ILi1EEESI_SI_EEESC_SE_Li256ELb0ELb1ELb1ELb0EEENS1_19SingleTileSchedulerILb0ELb1ELb1ELi128EEEEEEEEEvNT_6ParamsE,@function
        .size           _ZN7cutlass13device_kernelIN5flash19enable_sm80_to_sm89INS1_16FlashAttnFwdSm80INS1_25CollectiveMainloopFwdSm80ILi8ELi1ELb1EN4cute5tupleIJNS5_1CILi128EEENS7_ILi64EEENS7_ILi256EEEEEELi256ENS_6half_tEfNS_4arch4Sm80ELb0ELb0ELb0ELb0ELb0ELb0ELb1ELb1EEENS1_21CollectiveEpilogueFwdINS6_IJS8_SA_S9_EEENS6_IJNS7_ILi1EEESI_SI_EEESC_SE_Li256ELb0ELb1ELb1ELb0EEENS1_19SingleTileSchedulerILb0ELb1ELb1ELi128EEEEEEEEEvNT_6ParamsE,(.L_x_18 - _ZN7cutlass13device_kernelIN5flash19enable_sm80_to_sm89INS1_16FlashAttnFwdSm80INS1_25CollectiveMainloopFwdSm80ILi8ELi1ELb1EN4cute5tupleIJNS5_1CILi128EEENS7_ILi64EEENS7_ILi256EEEEEELi256ENS_6half_tEfNS_4arch4Sm80ELb0ELb0ELb0ELb0ELb0ELb0ELb1ELb1EEENS1_21CollectiveEpilogueFwdINS6_IJS8_SA_S9_EEENS6_IJNS7_ILi1EEESI_SI_EEESC_SE_Li256ELb0ELb1ELb1ELb0EEENS1_19SingleTileSchedulerILb0ELb1ELb1ELi128EEEEEEEEEvNT_6ParamsE)
        .other          _ZN7cutlass13device_kernelIN5flash19enable_sm80_to_sm89INS1_16FlashAttnFwdSm80INS1_25CollectiveMainloopFwdSm80ILi8ELi1ELb1EN4cute5tupleIJNS5_1CILi128EEENS7_ILi64EEENS7_ILi256EEEEEELi256ENS_6half_tEfNS_4arch4Sm80ELb0ELb0ELb0ELb0ELb0ELb0ELb1ELb1EEENS1_21CollectiveEpilogueFwdINS6_IJS8_SA_S9_EEENS6_IJNS7_ILi1EEESI_SI_EEESC_SE_Li256ELb0ELb1ELb1ELb0EEENS1_19SingleTileSchedulerILb0ELb1ELb1ELi128EEEEEEEEEvNT_6ParamsE,@"STO_CUDA_ENTRY STV_DEFAULT"
_ZN7cutlass13device_kernelIN5flash19enable_sm80_to_sm89INS1_16FlashAttnFwdSm80INS1_25CollectiveMainloopFwdSm80ILi8ELi1ELb1EN4cute5tupleIJNS5_1CILi128EEENS7_ILi64EEENS7_ILi256EEEEEELi256ENS_6half_tEfNS_4arch4Sm80ELb0ELb0ELb0ELb0ELb0ELb0ELb1ELb1EEENS1_21CollectiveEpilogueFwdINS6_IJS8_SA_S9_EEENS6_IJNS7_ILi1EEESI_SI_EEESC_SE_Li256ELb0ELb1ELb1ELb0EEENS1_19SingleTileSchedulerILb0ELb1ELb1ELi128EEEEEEEEEvNT_6ParamsE:
[----:B------:R-:W-:Y:S01]  /*0000*/  LDC R1, c[0x0][0x28] ;  /* 0x00000a00ff017b82 */ /* 0x000fe20000000800 */
[----:B------:R-:W-:Y:S05]  /*0010*/  EXIT ;  /* 0x000000000000794d */ /* 0x000fea0003800000 */
.L_x_0:
[----:B------:R-:W-:-:S00]  /*0020*/  BRA `(.L_x_0) ;  /* 0xfffffffc00fc7947 */ /* 0x000fc0000383ffff */
[----:B------:R-:W-:-:S00]  /*0030*/  NOP ;  /* 0x0000000000007918 */ /* 0x000fc00000000000 */
        /* <DEDUP_REMOVED lines=12> */
.L_x_18:


//--------------------- .text._ZN7cutlass13device_kernelIN5flash19enable_sm80_to_sm89INS1_16FlashAttnFwdSm80INS1_25CollectiveMainloopFwdSm80ILi8ELi1ELb1EN4cute5tupleIJNS5_1CILi128EEENS7_ILi48EEENS7_ILi256EEEEEELi256ENS_6half_tEfNS_4arch4Sm80ELb0ELb0ELb0ELb1ELb0ELb0ELb1ELb1EEENS1_21CollectiveEpilogueFwdINS6_IJS8_SA_S9_EEENS6_IJNS7_ILi1EEESI_SI_EEESC_SE_Li256ELb1ELb1ELb1ELb0EEENS1_36VarlenDynamicPersistentTileSchedulerILi128ELi48ELi256ELi256ELb1ELb1ELb0ELb0ELb1ELb1EEEEEEEEEvNT_6ParamsE --------------------------
	.section	.text._ZN7cutlass13device_kernelIN5flash19enable_sm80_to_sm89INS1_16FlashAttnFwdSm80INS1_25CollectiveMainloopFwdSm80ILi8ELi1ELb1EN4cute5tupleIJNS5_1CILi128EEENS7_ILi48EEENS7_ILi256EEEEEELi256ENS_6half_tEfNS_4arch4Sm80ELb0ELb0ELb0ELb1ELb0ELb0ELb1ELb1EEENS1_21CollectiveEpilogueFwdINS6_IJS8_SA_S9_EEENS6_IJNS7_ILi1EEESI_SI_EEESC_SE_Li256ELb1ELb1ELb1ELb0EEENS1_36VarlenDynamicPersistentTileSchedulerILi128ELi48ELi256ELi256ELb1ELb1ELb0ELb0ELb1ELb1EEEEEEEEEvNT_6ParamsE,"ax",@progbits
	.align	128
.text._ZN7cutlass13device_kernelIN5flash19enable_sm80_to_sm89INS1_16FlashAttnFwdSm80INS1_25CollectiveMainloopFwdSm80ILi8ELi1ELb1EN4cute5tupleIJNS5_1CILi128EEENS7_ILi48EEENS7_ILi256EEEEEELi256ENS_6half_tEfNS_4arch4Sm80ELb0ELb0ELb0ELb1ELb0ELb0ELb1ELb1EEENS1_21CollectiveEpilogueFwdINS6_IJS8_SA_S9_EEENS6_IJNS7_ILi1EEESI_SI_EEESC_SE_Li256ELb1ELb1ELb1ELb0EEENS1_36VarlenDynamicPersistentTileSchedulerILi128ELi48ELi256ELi256ELb1ELb1ELb0ELb0ELb1ELb1EEEEEEEEEvNT_6ParamsE:
        .type           _ZN7cutlass13device_kernelIN5flash19enable_sm80_to_sm89INS1_16FlashAttnFwdSm80INS1_25CollectiveMainloopFwdSm80ILi8ELi1ELb1EN4cute5tupleIJNS5_1CILi128EEENS7_ILi48EEENS7_ILi256EEEEEELi256ENS_6half_tEfNS_4arch4Sm80ELb0ELb0ELb0ELb1ELb0ELb0ELb1ELb1EEENS1_21CollectiveEpilogueFwdINS6_IJS8_SA_S9_EEENS6_IJNS7_ILi1EEESI_SI_EEESC_SE_Li256ELb1ELb1ELb1ELb0EEENS1_36VarlenDynamicPersistentTileSchedulerILi128ELi48ELi256ELi256ELb1ELb1ELb0ELb0ELb1ELb1EEEEEEEEEvNT_6ParamsE,@function
        .size           _ZN7cutlass13device_kernelIN5flash19enable_sm80_to_sm89INS1_16FlashAttnFwdSm80INS1_25CollectiveMainloopFwdSm80ILi8ELi1ELb1EN4cute5tupleIJNS5_1CILi128EEENS7_ILi48EEENS7_ILi256EEEEEELi256ENS_6half_tEfNS_4arch4Sm80ELb0ELb0ELb0ELb1ELb0ELb0ELb1ELb1EEENS1_21CollectiveEpilogueFwdINS6_IJS8_SA_S9_EEENS6_IJNS7_ILi1EEESI_SI_EEESC_SE_Li256ELb1ELb1ELb1ELb0EEENS1_36VarlenDynamicPersistentTileSchedulerILi128ELi48ELi256ELi256ELb1ELb1ELb0ELb0ELb1ELb1EEEEEEEEEvNT_6ParamsE,(.L_x_19 - _ZN7cutlass13device_kernelIN5flash19enable_sm80_to_sm89INS1_16FlashAttnFwdSm80INS1_25CollectiveMainloopFwdSm80ILi8ELi1ELb1EN4cute5tupleIJNS5_1CILi128EEENS7_ILi48EEENS7_ILi256EEEEEELi256ENS_6half_tEfNS_4arch4Sm80ELb0ELb0ELb0ELb1ELb0ELb0ELb1ELb1EEENS1_21CollectiveEpilogueFwdINS6_IJS8_SA_S9_EEENS6_IJNS7_ILi1EEESI_SI_EEESC_SE_Li256ELb1ELb1ELb1ELb0EEENS1_36VarlenDynamicPersistentTileSchedulerILi128ELi48ELi256ELi256ELb1ELb1ELb0ELb0ELb1ELb1EEEEEEEEEvNT_6ParamsE)
        .other          _ZN7cutlass13device_kernelIN5flash19enable_sm80_to_sm89INS1_16FlashAttnFwdSm80INS1_25CollectiveMainloopFwdSm80ILi8ELi1ELb1EN4cute5tupleIJNS5_1CILi128EEENS7_ILi48EEENS7_ILi256EEEEEELi256ENS_6half_tEfNS_4arch4Sm80ELb0ELb0ELb0ELb1ELb0ELb0ELb1ELb1EEENS1_21CollectiveEpilogueFwdINS6_IJS8_SA_S9_EEENS6_IJNS7_ILi1EEESI_SI_EEESC_SE_Li256ELb1ELb1ELb1ELb0EEENS1_36VarlenDynamicPersistentTileSchedulerILi128ELi48ELi256ELi256ELb1ELb1ELb0ELb0ELb1ELb1EEEEEEEEEvNT_6ParamsE,@"STO_CUDA_ENTRY STV_DEFAULT"
_ZN7cutlass13device_kernelIN5flash19enable_sm80_to_sm89INS1_16FlashAttnFwdSm80INS1_25CollectiveMainloopFwdSm80ILi8ELi1ELb1EN4cute5tupleIJNS5_1CILi128EEENS7_ILi48EEENS7_ILi256EEEEEELi256ENS_6half_tEfNS_4arch4Sm80ELb0ELb0ELb0ELb1ELb0ELb0ELb1ELb1EEENS1_21CollectiveEpilogueFwdINS6_IJS8_SA_S9_EEENS6_IJNS7_ILi1EEESI_SI_EEESC_SE_Li256ELb1ELb1ELb1ELb0EEENS1_36VarlenDynamicPersistentTileSchedulerILi128ELi48ELi256ELi256ELb1ELb1ELb0ELb0ELb1ELb1EEEEEEEEEvNT_6ParamsE:
[----:B------:R-:W-:Y:S01]  /*0000*/  LDC R1, c[0x0][0x28] ;  /* 0x00000a00ff017b82 */ /* 0x000fe20000000800 */
[----:B------:R-:W-:Y:S05]  /*0010*/  EXIT ;  /* 0x000000000000794d */ /* 0x000fea0003800000 */
.L_x_1:
        /* <DEDUP_REMOVED lines=14> */
.L_x_19:


//--------------------- .text._ZN7cutlass13device_kernelIN5flash19enable_sm80_to_sm89INS1_16FlashAttnFwdSm80INS1_25CollectiveMainloopFwdSm80ILi8ELi1ELb0EN4cute5tupleIJNS5_1CILi128EEENS7_ILi32EEENS7_ILi256EEEEEELi256ENS_6half_tEfNS_4arch4Sm80ELb0ELb0ELb0ELb1ELb0ELb1ELb1ELb1EEENS1_21CollectiveEpilogueFwdINS6_IJS8_SA_S9_EEENS6_IJNS7_ILi1EEESI_SI_EEESC_SE_Li256ELb1ELb1ELb1ELb0EEENS1_36VarlenDynamicPersistentTileSchedulerILi128ELi32ELi256ELi256ELb1ELb1ELb0ELb0ELb1ELb1EEEEEEEEEvNT_6ParamsE --------------------------
	.section	.text._ZN7cutlass13device_kernelIN5flash19enable_sm80_to_sm89INS1_16FlashAttnFwdSm80INS1_25CollectiveMainloopFwdSm80ILi8ELi1ELb0EN4cute5tupleIJNS5_1CILi128EEENS7_ILi32EEENS7_ILi256EEEEEELi256ENS_6half_tEfNS_4arch4Sm80ELb0ELb0ELb0ELb1ELb0ELb1ELb1ELb1EEENS1_21CollectiveEpilogueFwdINS6_IJS8_SA_S9_EEENS6_IJNS7_ILi1EEESI_SI_EEESC_SE_Li256ELb1ELb1ELb1ELb0EEENS1_36VarlenDynamicPersistentTileSchedulerILi128ELi32ELi256ELi256ELb1ELb1ELb0ELb0ELb1ELb1EEEEEEEEEvNT_6ParamsE,"ax",@progbits
	.align	128
.text._ZN7cutlass13device_kernelIN5flash19enable_sm80_to_sm89INS1_16FlashAttnFwdSm80INS1_25CollectiveMainloopFwdSm80ILi8ELi1ELb0EN4cute5tupleIJNS5_1CILi128EEENS7_ILi32EEENS7_ILi256EEEEEELi256ENS_6half_tEfNS_4arch4Sm80ELb0ELb0ELb0ELb1ELb0ELb1ELb1ELb1EEENS1_21CollectiveEpilogueFwdINS6_IJS8_SA_S9_EEENS6_IJNS7_ILi1EEESI_SI_EEESC_SE_Li256ELb1ELb1ELb1ELb0EEENS1_36VarlenDynamicPersistentTileSchedulerILi128ELi32ELi256ELi256ELb1ELb1ELb0ELb0ELb1ELb1EEEEEEEEEvNT_6ParamsE:
        .type           _ZN7cutlass13device_kernelIN5flash19enable_sm80_to_sm89INS1_16FlashAttnFwdSm80INS1_25CollectiveMainloopFwdSm80ILi8ELi1ELb0EN4cute5tupleIJNS5_1CILi128EEENS7_ILi32EEENS7_ILi256EEEEEELi256ENS_6half_tEfNS_4arch4Sm80ELb0ELb0ELb0ELb1ELb0ELb1ELb1ELb1EEENS1_21CollectiveEpilogueFwdINS6_IJS8_SA_S9_EEENS6_IJNS7_ILi1EEESI_SI_EEESC_SE_Li256ELb1ELb1ELb1ELb0EEENS1_36VarlenDynamicPersistentTileSchedulerILi128ELi32ELi256ELi256ELb1ELb1ELb0ELb0ELb1ELb1EEEEEEEEEvNT_6ParamsE,@function
        .size           _ZN7cutlass13device_kernelIN5flash19enable_sm80_to_sm89INS1_16FlashAttnFwdSm80INS1_25CollectiveMainloopFwdSm80ILi8ELi1ELb0EN4cute5tupleIJNS5_1CILi128EEENS7_ILi32EEENS7_ILi256EEEEEELi256ENS_6half_tEfNS_4arch4Sm80ELb0ELb0ELb0ELb1ELb0ELb1ELb1ELb1EEENS1_21CollectiveEpilogueFwdINS6_IJS8_SA_S9_EEENS6_IJNS7_ILi1EEESI_SI_EEESC_SE_Li256ELb1ELb1ELb1ELb0EEENS1_36VarlenDynamicPersistentTileSchedulerILi128ELi32ELi256ELi256ELb1ELb1ELb0ELb0ELb1ELb1EEEEEEEEEvNT_6ParamsE,(.L_x_20 - _ZN7cutlass13device_kernelIN5flash19enable_sm80_to_sm89INS1_16FlashAttnFwdSm80INS1_25CollectiveMainloopFwdSm80ILi8ELi1ELb0EN4cute5tupleIJNS5_1CILi128EEENS7_ILi32EEENS7_ILi256EEEEEELi256ENS_6half_tEfNS_4arch4Sm80ELb0ELb0ELb0ELb1ELb0ELb1ELb1ELb1EEENS1_21CollectiveEpilogueFwdINS6_IJS8_SA_S9_EEENS6_IJNS7_ILi1EEESI_SI_EEESC_SE_Li256ELb1ELb1ELb1ELb0EEENS1_36VarlenDynamicPersistentTileSchedulerILi128ELi32ELi256ELi256ELb1ELb1ELb0ELb0ELb1ELb1EEEEEEEEEvNT_6ParamsE)
        .other          _ZN7cutlass13device_kernelIN5flash19enable_sm80_to_sm89INS1_16FlashAttnFwdSm80INS1_25CollectiveMainloopFwdSm80ILi8ELi1ELb0EN4cute5tupleIJNS5_1CILi128EEENS7_ILi32EEENS7_ILi256EEEEEELi256ENS_6half_tEfNS_4arch4Sm80ELb0ELb0ELb0ELb1ELb0ELb1ELb1ELb1EEENS1_21CollectiveEpilogueFwdINS6_IJS8_SA_S9_EEENS6_IJNS7_ILi1EEESI_SI_EEESC_SE_Li256ELb1ELb1ELb1ELb0EEENS1_36VarlenDynamicPersistentTileSchedulerILi128ELi32ELi256ELi256ELb1ELb1ELb0ELb0ELb1ELb1EEEEEEEEEvNT_6ParamsE,@"STO_CUDA_ENTRY STV_DEFAULT"
_ZN7cutlass13device_kernelIN5flash19enable_sm80_to_sm89INS1_16FlashAttnFwdSm80INS1_25CollectiveMainloopFwdSm80ILi8ELi1ELb0EN4cute5tupleIJNS5_1CILi128EEENS7_ILi32EEENS7_ILi256EEEEEELi256ENS_6half_tEfNS_4arch4Sm80ELb0ELb0ELb0ELb1ELb0ELb1ELb1ELb1EEENS1_21CollectiveEpilogueFwdINS6_IJS8_SA_S9_EEENS6_IJNS7_ILi1EEESI_SI_EEESC_SE_Li256ELb1ELb1ELb1ELb0EEENS1_36VarlenDynamicPersistentTileSchedulerILi128ELi32ELi256ELi256ELb1ELb1ELb0ELb0ELb1ELb1EEEEEEEEEvNT_6ParamsE:
[----:B------:R-:W-:Y:S01]  /*0000*/  LDC R1, c[0x0][0x28] ;  /* 0x00000a00ff017b82 */ /* 0x000fe20000000800 */
[----:B------:R-:W-:Y:S05]  /*0010*/  EXIT ;  /* 0x000000000000794d */ /* 0x000fea0003800000 */
.L_x_2:
        /* <DEDUP_REMOVED lines=14> */
.L_x_20:


//--------------------- .text._ZN7cutlass13device_kernelIN5flash19enable_sm80_to_sm89INS1_16FlashAttnFwdSm80INS1_25CollectiveMainloopFwdSm80ILi8ELi1ELb1EN4cute5tupleIJNS5_1CILi128EEENS7_ILi48EEENS7_ILi256EEEEEELi256ENS_6half_tEfNS_4arch4Sm80ELb0ELb1ELb0ELb0ELb0ELb0ELb1ELb1EEENS1_21CollectiveEpilogueFwdINS6_IJS8_SA_S9_EEENS6_IJNS7_ILi1EEESI_SI_EEESC_SE_Li256ELb0ELb1ELb1ELb0EEENS1_19SingleTileSchedulerILb0ELb1ELb1ELi128EEEEEEEEEvNT_6ParamsE --------------------------
	.section	.text._ZN7cutlass13device_kernelIN5flash19enable_sm80_to_sm89INS1_16FlashAttnFwdSm80INS1_25CollectiveMainloopFwdSm80ILi8ELi1ELb1EN4cute5tupleIJNS5_1CILi128EEENS7_ILi48EEENS7_ILi256EEEEEELi256ENS_6half_tEfNS_4arch4Sm80ELb0ELb1ELb0ELb0ELb0ELb0ELb1ELb1EEENS1_21CollectiveEpilogueFwdINS6_IJS8_SA_S9_EEENS6_IJNS7_ILi1EEESI_SI_EEESC_SE_Li256ELb0ELb1ELb1ELb0EEENS1_19SingleTileSchedulerILb0ELb1ELb1ELi128EEEEEEEEEvNT_6ParamsE,"ax",@progbits
	.align	128
.text._ZN7cutlass13device_kernelIN5flash19enable_sm80_to_sm89INS1_16FlashAttnFwdSm80INS1_25CollectiveMainloopFwdSm80ILi8ELi1ELb1EN4cute5tupleIJNS5_1CILi128EEENS7_ILi48EEENS7_ILi256EEEEEELi256ENS_6half_tEfNS_4arch4Sm80ELb0ELb1ELb0ELb0ELb0ELb0ELb1ELb1EEENS1_21CollectiveEpilogueFwdINS6_IJS8_SA_S9_EEENS6_IJNS7_ILi1EEESI_SI_EEESC_SE_Li256ELb0ELb1ELb1ELb0EEENS1_19SingleTileSchedulerILb0ELb1ELb1ELi128EEEEEEEEEvNT_6ParamsE:
        .type           _ZN7cutlass13device_kernelIN5flash19enable_sm80_to_sm89INS1_16FlashAttnFwdSm80INS1_25CollectiveMainloopFwdSm80ILi8ELi1ELb1EN4cute5tupleIJNS5_1CILi128EEENS7_ILi48EEENS7_ILi256EEEEEELi256ENS_6half_tEfNS_4arch4Sm80ELb0ELb1ELb0ELb0ELb0ELb0ELb1ELb1EEENS1_21CollectiveEpilogueFwdINS6_IJS8_SA_S9_EEENS6_IJNS7_ILi1EEESI_SI_EEESC_SE_Li256ELb0ELb1ELb1ELb0EEENS1_19SingleTileSchedulerILb0ELb1ELb1ELi128EEEEEEEEEvNT_6ParamsE,@function
        .size           _ZN7cutlass13device_kernelIN5flash19enable_sm80_to_sm89INS1_16FlashAttnFwdSm80INS1_25CollectiveMainloopFwdSm80ILi8ELi1ELb1EN4cute5tupleIJNS5_1CILi128EEENS7_ILi48EEENS7_ILi256EEEEEELi256ENS_6half_tEfNS_4arch4Sm80ELb0ELb1ELb0ELb0ELb0ELb0ELb1ELb1EEENS1_21CollectiveEpilogueFwdINS6_IJS8_SA_S9_EEENS6_IJNS7_ILi1EEESI_SI_EEESC_SE_Li256ELb0ELb1ELb1ELb0EEENS1_19SingleTileSchedulerILb0ELb1ELb1ELi128EEEEEEEEEvNT_6ParamsE,(.L_x_21 - _ZN7cutlass13device_kernelIN5flash19enable_sm80_to_sm89INS1_16FlashAttnFwdSm80INS1_25CollectiveMainloopFwdSm80ILi8ELi1ELb1EN4cute5tupleIJNS5_1CILi128EEENS7_ILi48EEENS7_ILi256EEEEEELi256ENS_6half_tEfNS_4arch4Sm80ELb0ELb1ELb0ELb0ELb0ELb0ELb1ELb1EEENS1_21CollectiveEpilogueFwdINS6_IJS8_SA_S9_EEENS6_IJNS7_ILi1EEESI_SI_EEESC_SE_Li256ELb0ELb1ELb1ELb0EEENS1_19SingleTileSchedulerILb0ELb1ELb1ELi128EEEEEEEEEvNT_6ParamsE)
        .other          _ZN7cutlass13device_kernelIN5flash19enable_sm80_to_sm89INS1_16FlashAttnFwdSm80INS1_25CollectiveMainloopFwdSm80ILi8ELi1ELb1EN4cute5tupleIJNS5_1CILi128EEENS7_ILi48EEENS7_ILi256EEEEEELi256ENS_6half_tEfNS_4arch4Sm80ELb0ELb1ELb0ELb0ELb0ELb0ELb1ELb1EEENS1_21CollectiveEpilogueFwdINS6_IJS8_SA_S9_EEENS6_IJNS7_ILi1EEESI_SI_EEESC_SE_Li256ELb0ELb1ELb1ELb0EEENS1_19SingleTileSchedulerILb0ELb1ELb1ELi128EEEEEEEEEvNT_6ParamsE,@"STO_CUDA_ENTRY STV_DEFAULT"
_ZN7cutlass13device_kernelIN5flash19enable_sm80_to_sm89INS1_16FlashAttnFwdSm80INS1_25CollectiveMainloopFwdSm80ILi8ELi1ELb1EN4cute5tupleIJNS5_1CILi128EEENS7_ILi48EEENS7_ILi256EEEEEELi256ENS_6half_tEfNS_4arch4Sm80ELb0ELb1ELb0ELb0ELb0ELb0ELb1ELb1EEENS1_21CollectiveEpilogueFwdINS6_IJS8_SA_S9_EEENS6_IJNS7_ILi1EEESI_SI_EEESC_SE_Li256ELb0ELb1ELb1ELb0EEENS1_19SingleTileSchedulerILb0ELb1ELb1ELi128EEEEEEEEEvNT_6ParamsE:
[----:B------:R-:W-:Y:S01]  /*0000*/  LDC R1, c[0x0][0x28] ;  /* 0x00000a00ff017b82 */ /* 0x000fe20000000800 */
[----:B------:R-:W-:Y:S05]  /*0010*/  EXIT ;  /* 0x000000000000794d */ /* 0x000fea0003800000 */
.L_x_3:
        /* <DEDUP_REMOVED lines=14> */
.L_x_21:


//--------------------- .text._ZN7cutlass13device_kernelIN5flash19enable_sm80_to_sm89INS1_16FlashAttnFwdSm80INS1_25CollectiveMainloopFwdSm80ILi8ELi1ELb1EN4cute5tupleIJNS5_1CILi128EEENS7_ILi48EEENS7_ILi256EEEEEELi256ENS_6half_tEfNS_4arch4Sm80ELb0ELb1ELb0ELb1ELb0ELb0ELb1ELb1EEENS1_21CollectiveEpilogueFwdINS6_IJS8_SA_S9_EEENS6_IJNS7_ILi1EEESI_SI_EEESC_SE_Li256ELb1ELb1ELb1ELb0EEENS1_36VarlenDynamicPersistentTileSchedulerILi128ELi48ELi256ELi256ELb1ELb1ELb0ELb1ELb0ELb1EEEEEEEEEvNT_6ParamsE --------------------------
	.section	.text._ZN7cutlass13device_kernelIN5flash19enable_sm80_to_sm89INS1_16FlashAttnFwdSm80INS1_25CollectiveMainloopFwdSm80ILi8ELi1ELb1EN4cute5tupleIJNS5_1CILi128EEENS7_ILi48EEENS7_ILi256EEEEEELi256ENS_6half_tEfNS_4arch4Sm80ELb0ELb1ELb0ELb1ELb0ELb0ELb1ELb1EEENS1_21CollectiveEpilogueFwdINS6_IJS8_SA_S9_EEENS6_IJNS7_ILi1EEESI_SI_EEESC_SE_Li256ELb1ELb1ELb1ELb0EEENS1_36VarlenDynamicPersistentTileSchedulerILi128ELi48ELi256ELi256ELb1ELb1ELb0ELb1ELb0ELb1EEEEEEEEEvNT_6ParamsE,"ax",@progbits
	.align	128
.text._ZN7cutlass13device_kernelIN5flash19enable_sm80_to_sm89INS1_16FlashAttnFwdSm80INS1_25CollectiveMainloopFwdSm80ILi8ELi1ELb1EN4cute5tupleIJNS5_1CILi128EEENS7_ILi48EEENS7_ILi256EEEEEELi256ENS_6half_tEfNS_4arch4Sm80ELb0ELb1ELb0ELb1ELb0ELb0ELb1ELb1EEENS1_21CollectiveEpilogueFwdINS6_IJS8_SA_S9_EEENS6_IJNS7_ILi1EEESI_SI_EEESC_SE_Li256ELb1ELb1ELb1ELb0EEENS1_36VarlenDynamicPersistentTileSchedulerILi128ELi48ELi256ELi256ELb1ELb1ELb0ELb1ELb0ELb1EEEEEEEEEvNT_6ParamsE:
        .type           _ZN7cutlass13device_kernelIN5flash19enable_sm80_to_sm89INS1_16FlashAttnFwdSm80INS1_25CollectiveMainloopFwdSm80ILi8ELi1ELb1EN4cute5tupleIJNS5_1CILi128EEENS7_ILi48EEENS7_ILi256EEEEEELi256ENS_6half_tEfNS_4arch4Sm80ELb0ELb1ELb0ELb1ELb0ELb0ELb1ELb1EEENS1_21CollectiveEpilogueFwdINS6_IJS8_SA_S9_EEENS6_IJNS7_ILi1EEESI_SI_EEESC_SE_Li256ELb1ELb1ELb1ELb0EEENS1_36VarlenDynamicPersistentTileSchedulerILi128ELi48ELi256ELi256ELb1ELb1ELb0ELb1ELb0ELb1EEEEEEEEEvNT_6ParamsE,@function
        .size           _ZN7cutlass13device_kernelIN5flash19enable_sm80_to_sm89INS1_16FlashAttnFwdSm80INS1_25CollectiveMainloopFwdSm80ILi8ELi1ELb1EN4cute5tupleIJNS5_1CILi128EEENS7_ILi48EEENS7_ILi256EEEEEELi256ENS_6half_tEfNS_4arch4Sm80ELb0ELb1ELb0ELb1ELb0ELb0ELb1ELb1EEENS1_21CollectiveEpilogueFwdINS6_IJS8_SA_S9_EEENS6_IJNS7_ILi1EEESI_SI_EEESC_SE_Li256ELb1ELb1ELb1ELb0EEENS1_36VarlenDynamicPersistentTileSchedulerILi128ELi48ELi256ELi256ELb1ELb1ELb0ELb1ELb0ELb1EEEEEEEEEvNT_6ParamsE,(.L_x_22 - _ZN7cutlass13device_kernelIN5flash19enable_sm80_to_sm89INS1_16FlashAttnFwdSm80INS1_25CollectiveMainloopFwdSm80ILi8ELi1ELb1EN4cute5tupleIJNS5_1CILi128EEENS7_ILi48EEENS7_ILi256EEEEEELi256ENS_6half_tEfNS_4arch4Sm80ELb0ELb1ELb0ELb1ELb0ELb0ELb1ELb1EEENS1_21CollectiveEpilogueFwdINS6_IJS8_SA_S9_EEENS6_IJNS7_ILi1EEESI_SI_EEESC_SE_Li256ELb1ELb1ELb1ELb0EEENS1_36VarlenDynamicPersistentTileSchedulerILi128ELi48ELi256ELi256ELb1ELb1ELb0ELb1ELb0ELb1EEEEEEEEEvNT_6ParamsE)
        .other          _ZN7cutlass13device_kernelIN5flash19enable_sm80_to_sm89INS1_16FlashAttnFwdSm80INS1_25CollectiveMainloopFwdSm80ILi8ELi1ELb1EN4cute5tupleIJNS5_1CILi128EEENS7_ILi48EEENS7_ILi256EEEEEELi256ENS_6half_tEfNS_4arch4Sm80ELb0ELb1ELb0ELb1ELb0ELb0ELb1ELb1EEENS1_21CollectiveEpilogueFwdINS6_IJS8_SA_S9_EEENS6_IJNS7_ILi1EEESI_SI_EEESC_SE_Li256ELb1ELb1ELb1ELb0EEENS1_36VarlenDynamicPersistentTileSchedulerILi128ELi48ELi256ELi256ELb1ELb1ELb0ELb1ELb0ELb1EEEEEEEEEvNT_6ParamsE,@"STO_CUDA_ENTRY STV_DEFAULT"
_ZN7cutlass13device_kernelIN5flash19enable_sm80_to_sm89INS1_16FlashAttnFwdSm80INS1_25CollectiveMainloopFwdSm80ILi8ELi1ELb1EN4cute5tupleIJNS5_1CILi128EEENS7_ILi48EEENS7_ILi256EEEEEELi256ENS_6half_tEfNS_4arch4Sm80ELb0ELb1ELb0ELb1ELb0ELb0ELb1ELb1EEENS1_21CollectiveEpilogueFwdINS6_IJS8_SA_S9_EEENS6_IJNS7_ILi1EEESI_SI_EEESC_SE_Li256ELb1ELb1ELb1ELb0EEENS1_36VarlenDynamicPersistentTileSchedulerILi128ELi48ELi256ELi256ELb1ELb1ELb0ELb1ELb0ELb1EEEEEEEEEvNT_6ParamsE:
[----:B------:R-:W-:Y:S01]  /*0000*/  LDC R1, c[0x0][0x28] ;  /* 0x00000a00ff017b82 */ /* 0x000fe20000000800 */
[----:B------:R-:W-:Y:S05]  /*0010*/  EXIT ;  /* 0x000000000000794d */ /* 0x000fea0003800000 */
.L_x_4:
        /* <DEDUP_REMOVED lines=14> */
.L_x_22:


//--------------------- .text._ZN7cutlass13device_kernelIN5flash19enable_sm80_to_sm89INS1_16FlashAttnFwdSm80INS1_25CollectiveMainloopFwdSm80ILi8ELi1ELb0EN4cute5tupleIJNS5_1CILi128EEENS7_ILi32EEENS7_ILi256EEEEEELi256ENS_6half_tEfNS_4arch4Sm80ELb0ELb1ELb0ELb1ELb0ELb1ELb1ELb1EEENS1_21CollectiveEpilogueFwdINS6_IJS8_SA_S9_EEENS6_IJNS7_ILi1EEESI_SI_EEESC_SE_Li256ELb1ELb1ELb1ELb0EEENS1_36VarlenDynamicPersistentTileSchedulerILi128ELi32ELi256ELi256ELb1ELb1ELb0ELb1ELb0ELb1EEEEEEEEEvNT_6ParamsE --------------------------
	.section	.text._ZN7cutlass13device_kernelIN5flash19enable_sm80_to_sm89INS1_16FlashAttnFwdSm80INS1_25CollectiveMainloopFwdSm80ILi8ELi1ELb0EN4cute5tupleIJNS5_1CILi128EEENS7_ILi32EEENS7_ILi256EEEEEELi256ENS_6half_tEfNS_4arch4Sm80ELb0ELb1ELb0ELb1ELb0ELb1ELb1ELb1EEENS1_21CollectiveEpilogueFwdINS6_IJS8_SA_S9_EEENS6_IJNS7_ILi1EEESI_SI_EEESC_SE_Li256ELb1ELb1ELb1ELb0EEENS1_36VarlenDynamicPersistentTileSchedulerILi128ELi32ELi256ELi256ELb1ELb1ELb0ELb1ELb0ELb1EEEEEEEEEvNT_6ParamsE,"ax",@progbits
	.align	128
.text._ZN7cutlass13device_kernelIN5flash19enable_sm80_to_sm89INS1_16FlashAttnFwdSm80INS1_25CollectiveMainloopFwdSm80ILi8ELi1ELb0EN4cute5tupleIJNS5_1CILi128EEENS7_ILi32EEENS7_ILi256EEEEEELi256ENS_6half_tEfNS_4arch4Sm80ELb0ELb1ELb0ELb1ELb0ELb1ELb1ELb1EEENS1_21CollectiveEpilogueFwdINS6_IJS8_SA_S9_EEENS6_IJNS7_ILi1EEESI_SI_EEESC_SE_Li256ELb1ELb1ELb1ELb0EEENS1_36VarlenDynamicPersistentTileSchedulerILi128ELi32ELi256ELi256ELb1ELb1ELb0ELb1ELb0ELb1EEEEEEEEEvNT_6ParamsE:
        .type           _ZN7cutlass13device_kernelIN5flash19enable_sm80_to_sm89INS1_16FlashAttnFwdSm80INS1_25CollectiveMainloopFwdSm80ILi8ELi1ELb0EN4cute5tupleIJNS5_1CILi128EEENS7_ILi32EEENS7_ILi256EEEEEELi256ENS_6half_tEfNS_4arch4Sm80ELb0ELb1ELb0ELb1ELb0ELb1ELb1ELb1EEENS1_21CollectiveEpilogueFwdINS6_IJS8_SA_S9_EEENS6_IJNS7_ILi1EEESI_SI_EEESC_SE_Li256ELb1ELb1ELb1ELb0EEENS1_36VarlenDynamicPersistentTileSchedulerILi128ELi32ELi256ELi256ELb1ELb1ELb0ELb1ELb0ELb1EEEEEEEEEvNT_6ParamsE,@function
        .size           _ZN7cutlass13device_kernelIN5flash19enable_sm80_to_sm89INS1_16FlashAttnFwdSm80INS1_25CollectiveMainloopFwdSm80ILi8ELi1ELb0EN4cute5tupleIJNS5_1CILi128EEENS7_ILi32EEENS7_ILi256EEEEEELi256ENS_6half_tEfNS_4arch4Sm80ELb0ELb1ELb0ELb1ELb0ELb1ELb1ELb1EEENS1_21CollectiveEpilogueFwdINS6_IJS8_SA_S9_EEENS6_IJNS7_ILi1EEESI_SI_EEESC_SE_Li256ELb1ELb1ELb1ELb0EEENS1_36VarlenDynamicPersistentTileSchedulerILi128ELi32ELi256ELi256ELb1ELb1ELb0ELb1ELb0ELb1EEEEEEEEEvNT_6ParamsE,(.L_x_23 - _ZN7cutlass13device_kernelIN5flash19enable_sm80_to_sm89INS1_16FlashAttnFwdSm80INS1_25CollectiveMainloopFwdSm80ILi8ELi1ELb0EN4cute5tupleIJNS5_1CILi128EEENS7_ILi32EEENS7_ILi256EEEEEELi256ENS_6half_tEfNS_4arch4Sm80ELb0ELb1ELb0ELb1ELb0ELb1ELb1ELb1EEENS1_21CollectiveEpilogueFwdINS6_IJS8_SA_S9_EEENS6_IJNS7_ILi1EEESI_SI_EEESC_SE_Li256ELb1ELb1ELb1ELb0EEENS1_36VarlenDynamicPersistentTileSchedulerILi128ELi32ELi256ELi256ELb1ELb1ELb0ELb1ELb0ELb1EEEEEEEEEvNT_6ParamsE)
        .other          _ZN7cutlass13device_kernelIN5flash19enable_sm80_to_sm89INS1_16FlashAttnFwdSm80INS1_25CollectiveMainloopFwdSm80ILi8ELi1ELb0EN4cute5tupleIJNS5_1CILi128EEENS7_ILi32EEENS7_ILi256EEEEEELi256ENS_6half_tEfNS_4arch4Sm80ELb0ELb1ELb0ELb1ELb0ELb1ELb1ELb1EEENS1_21CollectiveEpilogueFwdINS6_IJS8_SA_S9_EEENS6_IJNS7_ILi1EEESI_SI_EEESC_SE_Li256ELb1ELb1ELb1ELb0EEENS1_36VarlenDynamicPersistentTileSchedulerILi128ELi32ELi256ELi256ELb1ELb1ELb0ELb1ELb0ELb1EEEEEEEEEvNT_6ParamsE,@"STO_CUDA_ENTRY STV_DEFAULT"
_ZN7cutlass13device_kernelIN5flash19enable_sm80_to_sm89INS1_16FlashAttnFwdSm80INS1_25CollectiveMainloopFwdSm80ILi8ELi1ELb0EN4cute5tupleIJNS5_1CILi128EEENS7_ILi32EEENS7_ILi256EEEEEELi256ENS_6half_tEfNS_4arch4Sm80ELb0ELb1ELb0ELb1ELb0ELb1ELb1ELb1EEENS1_21CollectiveEpilogueFwdINS6_IJS8_SA_S9_EEENS6_IJNS7_ILi1EEESI_SI_EEESC_SE_Li256ELb1ELb1ELb1ELb0EEENS1_36VarlenDynamicPersistentTileSchedulerILi128ELi32ELi256ELi256ELb1ELb1ELb0ELb1ELb0ELb1EEEEEEEEEvNT_6ParamsE:
[----:B------:R-:W-:Y:S01]  /*0000*/  LDC R1, c[0x0][0x28] ;  /* 0x00000a00ff017b82 */ /* 0x000fe20000000800 */
[----:B------:R-:W-:Y:S05]  /*0010*/  EXIT ;  /* 0x000000000000794d */ /* 0x000fea0003800000 */
.L_x_5:
        /* <DEDUP_REMOVED lines=14> */
.L_x_23:


//--------------------- .text._ZN7cutlass13device_kernelIN5flash19enable_sm80_to_sm89INS1_16FlashAttnFwdSm80INS1_25CollectiveMainloopFwdSm80ILi8ELi1ELb1EN4cute5tupleIJNS5_1CILi128EEENS7_ILi64EEENS7_ILi256EEEEEELi256ENS_6half_tEfNS_4arch4Sm80ELb1ELb0ELb0ELb0ELb0ELb0ELb1ELb1EEENS1_21CollectiveEpilogueFwdINS6_IJS8_SA_S9_EEENS6_IJNS7_ILi1EEESI_SI_EEESC_SE_Li256ELb0ELb1ELb1ELb0EEENS1_30DynamicPersistentTileSchedulerILi256ELi256ELb1ELb1ELb0EEEEEEEEEvNT_6ParamsE --------------------------
	.section	.text._ZN7cutlass13device_kernelIN5flash19enable_sm80_to_sm89INS1_16FlashAttnFwdSm80INS1_25CollectiveMainloopFwdSm80ILi8ELi1ELb1EN4cute5tupleIJNS5_1CILi128EEENS7_ILi64EEENS7_ILi256EEEEEELi256ENS_6half_tEfNS_4arch4Sm80ELb1ELb0ELb0ELb0ELb0ELb0ELb1ELb1EEENS1_21CollectiveEpilogueFwdINS6_IJS8_SA_S9_EEENS6_IJNS7_ILi1EEESI_SI_EEESC_SE_Li256ELb0ELb1ELb1ELb0EEENS1_30DynamicPersistentTileSchedulerILi256ELi256ELb1ELb1ELb0EEEEEEEEEvNT_6ParamsE,"ax",@progbits
	.align	128
.text._ZN7cutlass13device_kernelIN5flash19enable_sm80_to_sm89INS1_16FlashAttnFwdSm80INS1_25CollectiveMainloopFwdSm80ILi8ELi1ELb1EN4cute5tupleIJNS5_1CILi128EEENS7_ILi64EEENS7_ILi256EEEEEELi256ENS_6half_tEfNS_4arch4Sm80ELb1ELb0ELb0ELb0ELb0ELb0ELb1ELb1EEENS1_21CollectiveEpilogueFwdINS6_IJS8_SA_S9_EEENS6_IJNS7_ILi1EEESI_SI_EEESC_SE_Li256ELb0ELb1ELb1ELb0EEENS1_30DynamicPersistentTileSchedulerILi256ELi256ELb1ELb1ELb0EEEEEEEEEvNT_6ParamsE:
        .type           _ZN7cutlass13device_kernelIN5flash19enable_sm80_to_sm89INS1_16FlashAttnFwdSm80INS1_25CollectiveMainloopFwdSm80ILi8ELi1ELb1EN4cute5tupleIJNS5_1CILi128EEENS7_ILi64EEENS7_ILi256EEEEEELi256ENS_6half_tEfNS_4arch4Sm80ELb1ELb0ELb0ELb0ELb0ELb0ELb1ELb1EEENS1_21CollectiveEpilogueFwdINS6_IJS8_SA_S9_EEENS6_IJNS7_ILi1EEESI_SI_EEESC_SE_Li256ELb0ELb1ELb1ELb0EEENS1_30DynamicPersistentTileSchedulerILi256ELi256ELb1ELb1ELb0EEEEEEEEEvNT_6ParamsE,@function
        .size           _ZN7cutlass13device_kernelIN5flash19enable_sm80_to_sm89INS1_16FlashAttnFwdSm80INS1_25CollectiveMainloopFwdSm80ILi8ELi1ELb1EN4cute5tupleIJNS5_1CILi128EEENS7_ILi64EEENS7_ILi256EEEEEELi256ENS_6half_tEfNS_4arch4Sm80ELb1ELb0ELb0ELb0ELb0ELb0ELb1ELb1EEENS1_21CollectiveEpilogueFwdINS6_IJS8_SA_S9_EEENS6_IJNS7_ILi1EEESI_SI_EEESC_SE_Li256ELb0ELb1ELb1ELb0EEENS1_30DynamicPersistentTileSchedulerILi256ELi256ELb1ELb1ELb0EEEEEEEEEvNT_6ParamsE,(.L_x_24 - _ZN7cutlass13device_kernelIN5flash19enable_sm80_to_sm89INS1_16FlashAttnFwdSm80INS1_25CollectiveMainloopFwdSm80ILi8ELi1ELb1EN4cute5tupleIJNS5_1CILi128EEENS7_ILi64EEENS7_ILi256EEEEEELi256ENS_6half_tEfNS_4arch4Sm80ELb1ELb0ELb0ELb0ELb0ELb0ELb1ELb1EEENS1_21CollectiveEpilogueFwdINS6_IJS8_SA_S9_EEENS6_IJNS7_ILi1EEESI_SI_EEESC_SE_Li256ELb0ELb1ELb1ELb0EEENS1_30DynamicPersistentTileSchedulerILi256ELi256ELb1ELb1ELb0EEEEEEEEEvNT_6ParamsE)
        .other          _ZN7cutlass13device_kernelIN5flash19enable_sm80_to_sm89INS1_16FlashAttnFwdSm80INS1_25CollectiveMainloopFwdSm80ILi8ELi1ELb1EN4cute5tupleIJNS5_1CILi128EEENS7_ILi64EEENS7_ILi256EEEEEELi256ENS_6half_tEfNS_4arch4Sm80ELb1ELb0ELb0ELb0ELb0ELb0ELb1ELb1EEENS1_21CollectiveEpilogueFwdINS6_IJS8_SA_S9_EEENS6_IJNS7_ILi1EEESI_SI_EEESC_SE_Li256ELb0ELb1ELb1ELb0EEENS1_30DynamicPersistentTileSchedulerILi256ELi256ELb1ELb1ELb0EEEEEEEEEvNT_6ParamsE,@"STO_CUDA_ENTRY STV_DEFAULT"
_ZN7cutlass13device_kernelIN5flash19enable_sm80_to_sm89INS1_16FlashAttnFwdSm80INS1_25CollectiveMainloopFwdSm80ILi8ELi1ELb1EN4cute5tupleIJNS5_1CILi128EEENS7_ILi64EEENS7_ILi256EEEEEELi256ENS_6half_tEfNS_4arch4Sm80ELb1ELb0ELb0ELb0ELb0ELb0ELb1ELb1EEENS1_21CollectiveEpilogueFwdINS6_IJS8_SA_S9_EEENS6_IJNS7_ILi1EEESI_SI_EEESC_SE_Li256ELb0ELb1ELb1ELb0EEENS1_30DynamicPersistentTileSchedulerILi256ELi256ELb1ELb1ELb0EEEEEEEEEvNT_6ParamsE:
[----:B------:R-:W-:Y:S01]  /*0000*/  LDC R1, c[0x0][0x28] ;  /* 0x00000a00ff017b82 */ /* 0x000fe20000000800 */
[----:B------:R-:W-:Y:S05]  /*0010*/  EXIT ;  /* 0x000000000000794d */ /* 0x000fea0003800000 */
.L_x_6:
        /* <DEDUP_REMOVED lines=14> */
.L_x_24:


//--------------------- .text._ZN7cutlass13device_kernelIN5flash19enable_sm80_to_sm89INS1_16FlashAttnFwdSm80INS1_25CollectiveMainloopFwdSm80ILi8ELi1ELb1EN4cute5tupleIJNS5_1CILi128EEENS7_ILi48EEENS7_ILi256EEEEEELi256ENS_6half_tEfNS_4arch4Sm80ELb1ELb0ELb0ELb1ELb0ELb0ELb1ELb1EEENS1_21CollectiveEpilogueFwdINS6_IJS8_SA_S9_EEENS6_IJNS7_ILi1EEESI_SI_EEESC_SE_Li256ELb1ELb1ELb1ELb0EEENS1_36VarlenDynamicPersistentTileSchedulerILi128ELi48ELi256ELi256ELb1ELb1ELb0ELb1ELb1ELb1EEEEEEEEEvNT_6ParamsE --------------------------
	.section	.text._ZN7cutlass13device_kernelIN5flash19enable_sm80_to_sm89INS1_16FlashAttnFwdSm80INS1_25CollectiveMainloopFwdSm80ILi8ELi1ELb1EN4cute5tupleIJNS5_1CILi128EEENS7_ILi48EEENS7_ILi256EEEEEELi256ENS_6half_tEfNS_4arch4Sm80ELb1ELb0ELb0ELb1ELb0ELb0ELb1ELb1EEENS1_21CollectiveEpilogueFwdINS6_IJS8_SA_S9_EEENS6_IJNS7_ILi1EEESI_SI_EEESC_SE_Li256ELb1ELb1ELb1ELb0EEENS1_36VarlenDynamicPersistentTileSchedulerILi128ELi48ELi256ELi256ELb1ELb1ELb0ELb1ELb1ELb1EEEEEEEEEvNT_6ParamsE,"ax",@progbits
	.align	128
.text._ZN7cutlass13device_kernelIN5flash19enable_sm80_to_sm89INS1_16FlashAttnFwdSm80INS1_25CollectiveMainloopFwdSm80ILi8ELi1ELb1EN4cute5tupleIJNS5_1CILi128EEENS7_ILi48EEENS7_ILi256EEEEEELi256ENS_6half_tEfNS_4arch4Sm80ELb1ELb0ELb0ELb1ELb0ELb0ELb1ELb1EEENS1_21CollectiveEpilogueFwdINS6_IJS8_SA_S9_EEENS6_IJNS7_ILi1EEESI_SI_EEESC_SE_Li256ELb1ELb1ELb1ELb0EEENS1_36VarlenDynamicPersistentTileSchedulerILi128ELi48ELi256ELi256ELb1ELb1ELb0ELb1ELb1ELb1EEEEEEEEEvNT_6ParamsE:
        .type           _ZN7cutlass13device_kernelIN5flash19enable_sm80_to_sm89INS1_16FlashAttnFwdSm80INS1_25CollectiveMainloopFwdSm80ILi8ELi1ELb1EN4cute5tupleIJNS5_1CILi128EEENS7_ILi48EEENS7_ILi256EEEEEELi256ENS_6half_tEfNS_4arch4Sm80ELb1ELb0ELb0ELb1ELb0ELb0ELb1ELb1EEENS1_21CollectiveEpilogueFwdINS6_IJS8_SA_S9_EEENS6_IJNS7_ILi1EEESI_SI_EEESC_SE_Li256ELb1ELb1ELb1ELb0EEENS1_36VarlenDynamicPersistentTileSchedulerILi128ELi48ELi256ELi256ELb1ELb1ELb0ELb1ELb1ELb1EEEEEEEEEvNT_6ParamsE,@function
        .size           _ZN7cutlass13device_kernelIN5flash19enable_sm80_to_sm89INS1_16FlashAttnFwdSm80INS1_25CollectiveMainloopFwdSm80ILi8ELi1ELb1EN4cute5tupleIJNS5_1CILi128EEENS7_ILi48EEENS7_ILi256EEEEEELi256ENS_6half_tEfNS_4arch4Sm80ELb1ELb0ELb0ELb1ELb0ELb0ELb1ELb1EEENS1_21CollectiveEpilogueFwdINS6_IJS8_SA_S9_EEENS6_IJNS7_ILi1EEESI_SI_EEESC_SE_Li256ELb1ELb1ELb1ELb0EEENS1_36VarlenDynamicPersistentTileSchedulerILi128ELi48ELi256ELi256ELb1ELb1ELb0ELb1ELb1ELb1EEEEEEEEEvNT_6ParamsE,(.L_x_25 - _ZN7cutlass13device_kernelIN5flash19enable_sm80_to_sm89INS1_16FlashAttnFwdSm80INS1_25CollectiveMainloopFwdSm80ILi8ELi1ELb1EN4cute5tupleIJNS5_1CILi128EEENS7_ILi48EEENS7_ILi256EEEEEELi256ENS_6half_tEfNS_4arch4Sm80ELb1ELb0ELb0ELb1ELb0ELb0ELb1ELb1EEENS1_21CollectiveEpilogueFwdINS6_IJS8_SA_S9_EEENS6_IJNS7_ILi1EEESI_SI_EEESC_SE_Li256ELb1ELb1ELb1ELb0EEENS1_36VarlenDynamicPersistentTileSchedulerILi128ELi48ELi256ELi256ELb1ELb1ELb0ELb1ELb1ELb1EEEEEEEEEvNT_6ParamsE)
        .other          _ZN7cutlass13device_kernelIN5flash19enable_sm80_to_sm89INS1_16FlashAttnFwdSm80INS1_25CollectiveMainloopFwdSm80ILi8ELi1ELb1EN4cute5tupleIJNS5_1CILi128EEENS7_ILi48EEENS7_ILi256EEEEEELi256ENS_6half_tEfNS_4arch4Sm80ELb1ELb0ELb0ELb1ELb0ELb0ELb1ELb1EEENS1_21CollectiveEpilogueFwdINS6_IJS8_SA_S9_EEENS6_IJNS7_ILi1EEESI_SI_EEESC_SE_Li256ELb1ELb1ELb1ELb0EEENS1_36VarlenDynamicPersistentTileSchedulerILi128ELi48ELi256ELi256ELb1ELb1ELb0ELb1ELb1ELb1EEEEEEEEEvNT_6ParamsE,@"STO_CUDA_ENTRY STV_DEFAULT"
_ZN7cutlass13device_kernelIN5flash19enable_sm80_to_sm89INS1_16FlashAttnFwdSm80INS1_25CollectiveMainloopFwdSm80ILi8ELi1ELb1EN4cute5tupleIJNS5_1CILi128EEENS7_ILi48EEENS7_ILi256EEEEEELi256ENS_6half_tEfNS_4arch4Sm80ELb1ELb0ELb0ELb1ELb0ELb0ELb1ELb1EEENS1_21CollectiveEpilogueFwdINS6_IJS8_SA_S9_EEENS6_IJNS7_ILi1EEESI_SI_EEESC_SE_Li256ELb1ELb1ELb1ELb0EEENS1_36VarlenDynamicPersistentTileSchedulerILi128ELi48ELi256ELi256ELb1ELb1ELb0ELb1ELb1ELb1EEEEEEEEEvNT_6ParamsE:
[----:B------:R-:W-:Y:S01]  /*0000*/  LDC R1, c[0x0][0x28] ;  /* 0x00000a00ff017b82 */ /* 0x000fe20000000800 */
[----:B------:R-:W-:Y:S05]  /*0010*/  EXIT ;  /* 0x000000000000794d */ /* 0x000fea0003800000 */
.L_x_7:
        /* <DEDUP_REMOVED lines=14> */
.L_x_25:


//--------------------- .text._ZN7cutlass13device_kernelIN5flash19enable_sm80_to_sm89INS1_16FlashAttnFwdSm80INS1_25CollectiveMainloopFwdSm80ILi8ELi1ELb0EN4cute5tupleIJNS5_1CILi128EEENS7_ILi32EEENS7_ILi256EEEEEELi256ENS_6half_tEfNS_4arch4Sm80ELb1ELb0ELb0ELb1ELb0ELb1ELb1ELb1EEENS1_21CollectiveEpilogueFwdINS6_IJS8_SA_S9_EEENS6_IJNS7_ILi1EEESI_SI_EEESC_SE_Li256ELb1ELb1ELb1ELb0EEENS1_36VarlenDynamicPersistentTileSchedulerILi128ELi32ELi256ELi256ELb1ELb1ELb0ELb1ELb1ELb1EEEEEEEEEvNT_6ParamsE --------------------------
	.section	.text._ZN7cutlass13device_kernelIN5flash19enable_sm80_to_sm89INS1_16FlashAttnFwdSm80INS1_25CollectiveMainloopFwdSm80ILi8ELi1ELb0EN4cute5tupleIJNS5_1CILi128EEENS7_ILi32EEENS7_ILi256EEEEEELi256ENS_6half_tEfNS_4arch4Sm80ELb1ELb0ELb0ELb1ELb0ELb1ELb1ELb1EEENS1_21CollectiveEpilogueFwdINS6_IJS8_SA_S9_EEENS6_IJNS7_ILi1EEESI_SI_EEESC_SE_Li256ELb1ELb1ELb1ELb0EEENS1_36VarlenDynamicPersistentTileSchedulerILi128ELi32ELi256ELi256ELb1ELb1ELb0ELb1ELb1ELb1EEEEEEEEEvNT_6ParamsE,"ax",@progbits
	.align	128
.text._ZN7cutlass13device_kernelIN5flash19enable_sm80_to_sm89INS1_16FlashAttnFwdSm80INS1_25CollectiveMainloopFwdSm80ILi8ELi1ELb0EN4cute5tupleIJNS5_1CILi128EEENS7_ILi32EEENS7_ILi256EEEEEELi256ENS_6half_tEfNS_4arch4Sm80ELb1ELb0ELb0ELb1ELb0ELb1ELb1ELb1EEENS1_21CollectiveEpilogueFwdINS6_IJS8_SA_S9_EEENS6_IJNS7_ILi1EEESI_SI_EEESC_SE_Li256ELb1ELb1ELb1ELb0EEENS1_36VarlenDynamicPersistentTileSchedulerILi128ELi32ELi256ELi256ELb1ELb1ELb0ELb1ELb1ELb1EEEEEEEEEvNT_6ParamsE:
        .type           _ZN7cutlass13device_kernelIN5flash19enable_sm80_to_sm89INS1_16FlashAttnFwdSm80INS1_25CollectiveMainloopFwdSm80ILi8ELi1ELb0EN4cute5tupleIJNS5_1CILi128EEENS7_ILi32EEENS7_ILi256EEEEEELi256ENS_6half_tEfNS_4arch4Sm80ELb1ELb0ELb0ELb1ELb0ELb1ELb1ELb1EEENS1_21CollectiveEpilogueFwdINS6_IJS8_SA_S9_EEENS6_IJNS7_ILi1EEESI_SI_EEESC_SE_Li256ELb1ELb1ELb1ELb0EEENS1_36VarlenDynamicPersistentTileSchedulerILi128ELi32ELi256ELi256ELb1ELb1ELb0ELb1ELb1ELb1EEEEEEEEEvNT_6ParamsE,@function
        .size           _ZN7cutlass13device_kernelIN5flash19enable_sm80_to_sm89INS1_16FlashAttnFwdSm80INS1_25CollectiveMainloopFwdSm80ILi8ELi1ELb0EN4cute5tupleIJNS5_1CILi128EEENS7_ILi32EEENS7_ILi256EEEEEELi256ENS_6half_tEfNS_4arch4Sm80ELb1ELb0ELb0ELb1ELb0ELb1ELb1ELb1EEENS1_21CollectiveEpilogueFwdINS6_IJS8_SA_S9_EEENS6_IJNS7_ILi1EEESI_SI_EEESC_SE_Li256ELb1ELb1ELb1ELb0EEENS1_36VarlenDynamicPersistentTileSchedulerILi128ELi32ELi256ELi256ELb1ELb1ELb0ELb1ELb1ELb1EEEEEEEEEvNT_6ParamsE,(.L_x_26 - _ZN7cutlass13device_kernelIN5flash19enable_sm80_to_sm89INS1_16FlashAttnFwdSm80INS1_25CollectiveMainloopFwdSm80ILi8ELi1ELb0EN4cute5tupleIJNS5_1CILi128EEENS7_ILi32EEENS7_ILi256EEEEEELi256ENS_6half_tEfNS_4arch4Sm80ELb1ELb0ELb0ELb1ELb0ELb1ELb1ELb1EEENS1_21CollectiveEpilogueFwdINS6_IJS8_SA_S9_EEENS6_IJNS7_ILi1EEESI_SI_EEESC_SE_Li256ELb1ELb1ELb1ELb0EEENS1_36VarlenDynamicPersistentTileSchedulerILi128ELi32ELi256ELi256ELb1ELb1ELb0ELb1ELb1ELb1EEEEEEEEEvNT_6ParamsE)
        .other          _ZN7cutlass13device_kernelIN5flash19enable_sm80_to_sm89INS1_16FlashAttnFwdSm80INS1_25CollectiveMainloopFwdSm80ILi8ELi1ELb0EN4cute5tupleIJNS5_1CILi128EEENS7_ILi32EEENS7_ILi256EEEEEELi256ENS_6half_tEfNS_4arch4Sm80ELb1ELb0ELb0ELb1ELb0ELb1ELb1ELb1EEENS1_21CollectiveEpilogueFwdINS6_IJS8_SA_S9_EEENS6_IJNS7_ILi1EEESI_SI_EEESC_SE_Li256ELb1ELb1ELb1ELb0EEENS1_36VarlenDynamicPersistentTileSchedulerILi128ELi32ELi256ELi256ELb1ELb1ELb0ELb1ELb1ELb1EEEEEEEEEvNT_6ParamsE,@"STO_CUDA_ENTRY STV_DEFAULT"
_ZN7cutlass13device_kernelIN5flash19enable_sm80_to_sm89INS1_16FlashAttnFwdSm80INS1_25CollectiveMainloopFwdSm80ILi8ELi1ELb0EN4cute5tupleIJNS5_1CILi128EEENS7_ILi32EEENS7_ILi256EEEEEELi256ENS_6half_tEfNS_4arch4Sm80ELb1ELb0ELb0ELb1ELb0ELb1ELb1ELb1EEENS1_21CollectiveEpilogueFwdINS6_IJS8_SA_S9_EEENS6_IJNS7_ILi1EEESI_SI_EEESC_SE_Li256ELb1ELb1ELb1ELb0EEENS1_36VarlenDynamicPersistentTileSchedulerILi128ELi32ELi256ELi256ELb1ELb1ELb0ELb1ELb1ELb1EEEEEEEEEvNT_6ParamsE:
[----:B------:R-:W-:Y:S01]  /*0000*/  LDC R1, c[0x0][0x28] ;  /* 0x00000a00ff017b82 */ /* 0x000fe20000000800 */
[----:B------:R-:W-:Y:S05]  /*0010*/  EXIT ;  /* 0x000000000000794d */ /* 0x000fea0003800000 */
.L_x_8:
        /* <DEDUP_REMOVED lines=14> */
.L_x_26:


//--------------------- .text._ZN7cutlass13device_kernelIN5flash19enable_sm80_to_sm89INS1_16FlashAttnFwdSm80INS1_25CollectiveMainloopFwdSm80ILi8ELi1ELb0EN4cute5tupleIJNS5_1CILi128EEENS7_ILi96EEENS7_ILi256EEEEEELi256ENS_6half_tEfNS_4arch4Sm80ELb0ELb0ELb0ELb0ELb0ELb0ELb1ELb1EEENS1_21CollectiveEpilogueFwdINS6_IJS8_SA_S9_EEENS6_IJNS7_ILi1EEESI_SI_EEESC_SE_Li256ELb0ELb1ELb1ELb0EEENS1_19SingleTileSchedulerILb0ELb1ELb1ELi128EEEEEEEEEvNT_6ParamsE --------------------------
	.section	.text._ZN7cutlass13device_kernelIN5flash19enable_sm80_to_sm89INS1_16FlashAttnFwdSm80INS1_25CollectiveMainloopFwdSm80ILi8ELi1ELb0EN4cute5tupleIJNS5_1CILi128EEENS7_ILi96EEENS7_ILi256EEEEEELi256ENS_6half_tEfNS_4arch4Sm80ELb0ELb0ELb0ELb0ELb0ELb0ELb1ELb1EEENS1_21CollectiveEpilogueFwdINS6_IJS8_SA_S9_EEENS6_IJNS7_ILi1EEESI_SI_EEESC_SE_Li256ELb0ELb1ELb1ELb0EEENS1_19SingleTileSchedulerILb0ELb1ELb1ELi128EEEEEEEEEvNT_6ParamsE,"ax",@progbits
	.align	128
.text._ZN7cutlass13device_kernelIN5flash19enable_sm80_to_sm89INS1_16FlashAttnFwdSm80INS1_25CollectiveMainloopFwdSm80ILi8ELi1ELb0EN4cute5tupleIJNS5_1CILi128EEENS7_ILi96EEENS7_ILi256EEEEEELi256ENS_6half_tEfNS_4arch4Sm80ELb0ELb0ELb0ELb0ELb0ELb0ELb1ELb1EEENS1_21CollectiveEpilogueFwdINS6_IJS8_SA_S9_EEENS6_IJNS7_ILi1EEESI_SI_EEESC_SE_Li256ELb0ELb1ELb1ELb0EEENS1_19SingleTileSchedulerILb0ELb1ELb1ELi128EEEEEEEEEvNT_6ParamsE:
        .type           _ZN7cutlass13device_kernelIN5flash19enable_sm80_to_sm89INS1_16FlashAttnFwdSm80INS1_25CollectiveMainloopFwdSm80ILi8ELi1ELb0EN4cute5tupleIJNS5_1CILi128EEENS7_ILi96EEENS7_ILi256EEEEEELi256ENS_6half_tEfNS_4arch4Sm80ELb0ELb0ELb0ELb0ELb0ELb0ELb1ELb1EEENS1_21CollectiveEpilogueFwdINS6_IJS8_SA_S9_EEENS6_IJNS7_ILi1EEESI_SI_EEESC_SE_Li256ELb0ELb1ELb1ELb0EEENS1_19SingleTileSchedulerILb0ELb1ELb1ELi128EEEEEEEEEvNT_6ParamsE,@function
        .size           _ZN7cutlass13device_kernelIN5flash19enable_sm80_to_sm89INS1_16FlashAttnFwdSm80INS1_25CollectiveMainloopFwdSm80ILi8ELi1ELb0EN4cute5tupleIJNS5_1CILi128EEENS7_ILi96EEENS7_ILi256EEEEEELi256ENS_6half_tEfNS_4arch4Sm80ELb0ELb0ELb0ELb0ELb0ELb0ELb1ELb1EEENS1_21CollectiveEpilogueFwdINS6_IJS8_SA_S9_EEENS6_IJNS7_ILi1EEESI_SI_EEESC_SE_Li256ELb0ELb1ELb1ELb0EEENS1_19SingleTileSchedulerILb0ELb1ELb1ELi128EEEEEEEEEvNT_6ParamsE,(.L_x_27 - _ZN7cutlass13device_kernelIN5flash19enable_sm80_to_sm89INS1_16FlashAttnFwdSm80INS1_25CollectiveMainloopFwdSm80ILi8ELi1ELb0EN4cute5tupleIJNS5_1CILi128EEENS7_ILi96EEENS7_ILi256EEEEEELi256ENS_6half_tEfNS_4arch4Sm80ELb0ELb0ELb0ELb0ELb0ELb0ELb1ELb1EEENS1_21CollectiveEpilogueFwdINS6_IJS8_SA_S9_EEENS6_IJNS7_ILi1EEESI_SI_EEESC_SE_Li256ELb0ELb1ELb1ELb0EEENS1_19SingleTileSchedulerILb0ELb1ELb1ELi128EEEEEEEEEvNT_6ParamsE)
        .other          _ZN7cutlass13device_kernelIN5flash19enable_sm80_to_sm89INS1_16FlashAttnFwdSm80INS1_25CollectiveMainloopFwdSm80ILi8ELi1ELb0EN4cute5tupleIJNS5_1CILi128EEENS7_ILi96EEENS7_ILi256EEEEEELi256ENS_6half_tEfNS_4arch4Sm80ELb0ELb0ELb0ELb0ELb0ELb0ELb1ELb1EEENS1_21CollectiveEpilogueFwdINS6_IJS8_SA_S9_EEENS6_IJNS7_ILi1EEESI_SI_EEESC_SE_Li256ELb0ELb1ELb1ELb0EEENS1_19SingleTileSchedulerILb0ELb1ELb1ELi128EEEEEEEEEvNT_6ParamsE,@"STO_CUDA_ENTRY STV_DEFAULT"
_ZN7cutlass13device_kernelIN5flash19enable_sm80_to_sm89INS1_16FlashAttnFwdSm80INS1_25CollectiveMainloopFwdSm80ILi8ELi1ELb0EN4cute5tupleIJNS5_1CILi128EEENS7_ILi96EEENS7_ILi256EEEEEELi256ENS_6half_tEfNS_4arch4Sm80ELb0ELb0ELb0ELb0ELb0ELb0ELb1ELb1EEENS1_21CollectiveEpilogueFwdINS6_IJS8_SA_S9_EEENS6_IJNS7_ILi1EEESI_SI_EEESC_SE_Li256ELb0ELb1ELb1ELb0EEENS1_19SingleTileSchedulerILb0ELb1ELb1ELi128EEEEEEEEEvNT_6ParamsE:
[----:B------:R-:W-:Y:S01]  /*0000*/  LDC R1, c[0x0][0x28] ;  /* 0x00000a00ff017b82 */ /* 0x000fe20000000800 */
[----:B------:R-:W-:Y:S05]  /*0010*/  EXIT ;  /* 0x000000000000794d */ /* 0x000fea0003800000 */
.L_x_9:
        /* <DEDUP_REMOVED lines=14> */
.L_x_27:


//--------------------- .text._ZN7cutlass13device_kernelIN5flash19enable_sm80_to_sm89INS1_16FlashAttnFwdSm80INS1_25CollectiveMainloopFwdSm80ILi8ELi1ELb0EN4cute5tupleIJNS5_1CILi128EEENS7_ILi64EEENS7_ILi256EEEEEELi256ENS_6half_tEfNS_4arch4Sm80ELb0ELb0ELb0ELb1ELb0ELb0ELb1ELb1EEENS1_21CollectiveEpilogueFwdINS6_IJS8_SA_S9_EEENS6_IJNS7_ILi1EEESI_SI_EEESC_SE_Li256ELb1ELb1ELb1ELb0EEENS1_36VarlenDynamicPersistentTileSchedulerILi128ELi64ELi256ELi256ELb1ELb1ELb0ELb0ELb1ELb1EEEEEEEEEvNT_6ParamsE --------------------------
	.section	.text._ZN7cutlass13device_kernelIN5flash19enable_sm80_to_sm89INS1_16FlashAttnFwdSm80INS1_25CollectiveMainloopFwdSm80ILi8ELi1ELb0EN4cute5tupleIJNS5_1CILi128EEENS7_ILi64EEENS7_ILi256EEEEEELi256ENS_6half_tEfNS_4arch4Sm80ELb0ELb0ELb0ELb1ELb0ELb0ELb1ELb1EEENS1_21CollectiveEpilogueFwdINS6_IJS8_SA_S9_EEENS6_IJNS7_ILi1EEESI_SI_EEESC_SE_Li256ELb1ELb1ELb1ELb0EEENS1_36VarlenDynamicPersistentTileSchedulerILi128ELi64ELi256ELi256ELb1ELb1ELb0ELb0ELb1ELb1EEEEEEEEEvNT_6ParamsE,"ax",@progbits
	.align	128
.text._ZN7cutlass13device_kernelIN5flash19enable_sm80_to_sm89INS1_16FlashAttnFwdSm80INS1_25CollectiveMainloopFwdSm80ILi8ELi1ELb0EN4cute5tupleIJNS5_1CILi128EEENS7_ILi64EEENS7_ILi256EEEEEELi256ENS_6half_tEfNS_4arch4Sm80ELb0ELb0ELb0ELb1ELb0ELb0ELb1ELb1EEENS1_21CollectiveEpilogueFwdINS6_IJS8_SA_S9_EEENS6_IJNS7_ILi1EEESI_SI_EEESC_SE_Li256ELb1ELb1ELb1ELb0EEENS1_36VarlenDynamicPersistentTileSchedulerILi128ELi64ELi256ELi256ELb1ELb1ELb0ELb0ELb1ELb1EEEEEEEEEvNT_6ParamsE:
        .type           _ZN7cutlass13device_kernelIN5flash19enable_sm80_to_sm89INS1_16FlashAttnFwdSm80INS1_25CollectiveMainloopFwdSm80ILi8ELi1ELb0EN4cute5tupleIJNS5_1CILi128EEENS7_ILi64EEENS7_ILi256EEEEEELi256ENS_6half_tEfNS_4arch4Sm80ELb0ELb0ELb0ELb1ELb0ELb0ELb1ELb1EEENS1_21CollectiveEpilogueFwdINS6_IJS8_SA_S9_EEENS6_IJNS7_ILi1EEESI_SI_EEESC_SE_Li256ELb1ELb1ELb1ELb0EEENS1_36VarlenDynamicPersistentTileSchedulerILi128ELi64ELi256ELi256ELb1ELb1ELb0ELb0ELb1ELb1EEEEEEEEEvNT_6ParamsE,@function
        .size           _ZN7cutlass13device_kernelIN5flash19enable_sm80_to_sm89INS1_16FlashAttnFwdSm80INS1_25CollectiveMainloopFwdSm80ILi8ELi1ELb0EN4cute5tupleIJNS5_1CILi128EEENS7_ILi64EEENS7_ILi256EEEEEELi256ENS_6half_tEfNS_4arch4Sm80ELb0ELb0ELb0ELb1ELb0ELb0ELb1ELb1EEENS1_21CollectiveEpilogueFwdINS6_IJS8_SA_S9_EEENS6_IJNS7_ILi1EEESI_SI_EEESC_SE_Li256ELb1ELb1ELb1ELb0EEENS1_36VarlenDynamicPersistentTileSchedulerILi128ELi64ELi256ELi256ELb1ELb1ELb0ELb0ELb1ELb1EEEEEEEEEvNT_6ParamsE,(.L_x_28 - _ZN7cutlass13device_kernelIN5flash19enable_sm80_to_sm89INS1_16FlashAttnFwdSm80INS1_25CollectiveMainloopFwdSm80ILi8ELi1ELb0EN4cute5tupleIJNS5_1CILi128EEENS7_ILi64EEENS7_ILi256EEEEEELi256ENS_6half_tEfNS_4arch4Sm80ELb0ELb0ELb0ELb1ELb0ELb0ELb1ELb1EEENS1_21CollectiveEpilogueFwdINS6_IJS8_SA_S9_EEENS6_IJNS7_ILi1EEESI_SI_EEESC_SE_Li256ELb1ELb1ELb1ELb0EEENS1_36VarlenDynamicPersistentTileSchedulerILi128ELi64ELi256ELi256ELb1ELb1ELb0ELb0ELb1ELb1EEEEEEEEEvNT_6ParamsE)
        .other          _ZN7cutlass13device_kernelIN5flash19enable_sm80_to_sm89INS1_16FlashAttnFwdSm80INS1_25CollectiveMainloopFwdSm80ILi8ELi1ELb0EN4cute5tupleIJNS5_1CILi128EEENS7_ILi64EEENS7_ILi256EEEEEELi256ENS_6half_tEfNS_4arch4Sm80ELb0ELb0ELb0ELb1ELb0ELb0ELb1ELb1EEENS1_21CollectiveEpilogueFwdINS6_IJS8_SA_S9_EEENS6_IJNS7_ILi1EEESI_SI_EEESC_SE_Li256ELb1ELb1ELb1ELb0EEENS1_36VarlenDynamicPersistentTileSchedulerILi128ELi64ELi256ELi256ELb1ELb1ELb0ELb0ELb1ELb1EEEEEEEEEvNT_6ParamsE,@"STO_CUDA_ENTRY STV_DEFAULT"
_ZN7cutlass13device_kernelIN5flash19enable_sm80_to_sm89INS1_16FlashAttnFwdSm80INS1_25CollectiveMainloopFwdSm80ILi8ELi1ELb0EN4cute5tupleIJNS5_1CILi128EEENS7_ILi64EEENS7_ILi256EEEEEELi256ENS_6half_tEfNS_4arch4Sm80ELb0ELb0ELb0ELb1ELb0ELb0ELb1ELb1EEENS1_21CollectiveEpilogueFwdINS6_IJS8_SA_S9_EEENS6_IJNS7_ILi1EEESI_SI_EEESC_SE_Li256ELb1ELb1ELb1ELb0EEENS1_36VarlenDynamicPersistentTileSchedulerILi128ELi64ELi256ELi256ELb1ELb1ELb0ELb0ELb1ELb1EEEEEEEEEvNT_6ParamsE:
[----:B------:R-:W-:Y:S01]  /*0000*/  LDC R1, c[0x0][0x28] ;  /* 0x00000a00ff017b82 */ /* 0x000fe20000000800 */
[----:B------:R-:W-:Y:S05]  /*0010*/  EXIT ;  /* 0x000000000000794d */ /* 0x000fea0003800000 */
.L_x_10:
        /* <DEDUP_REMOVED lines=14> */
.L_x_28:


//--------------------- .text._ZN7cutlass13device_kernelIN5flash19enable_sm80_to_sm89INS1_16FlashAttnFwdSm80INS1_25CollectiveMainloopFwdSm80ILi8ELi1ELb0EN4cute5tupleIJNS5_1CILi128EEENS7_ILi48EEENS7_ILi256EEEEEELi256ENS_6half_tEfNS_4arch4Sm80ELb0ELb0ELb0ELb1ELb0ELb1ELb1ELb1EEENS1_21CollectiveEpilogueFwdINS6_IJS8_SA_S9_EEENS6_IJNS7_ILi1EEESI_SI_EEESC_SE_Li256ELb1ELb1ELb1ELb0EEENS1_36VarlenDynamicPersistentTileSchedulerILi128ELi48ELi256ELi256ELb1ELb1ELb0ELb0ELb1ELb1EEEEEEEEEvNT_6ParamsE --------------------------
	.section	.text._ZN7cutlass13device_kernelIN5flash19enable_sm80_to_sm89INS1_16FlashAttnFwdSm80INS1_25CollectiveMainloopFwdSm80ILi8ELi1ELb0EN4cute5tupleIJNS5_1CILi128EEENS7_ILi48EEENS7_ILi256EEEEEELi256ENS_6half_tEfNS_4arch4Sm80ELb0ELb0ELb0ELb1ELb0ELb1ELb1ELb1EEENS1_21CollectiveEpilogueFwdINS6_IJS8_SA_S9_EEENS6_IJNS7_ILi1EEESI_SI_EEESC_SE_Li256ELb1ELb1ELb1ELb0EEENS1_36VarlenDynamicPersistentTileSchedulerILi128ELi48ELi256ELi256ELb1ELb1ELb0ELb0ELb1ELb1EEEEEEEEEvNT_6ParamsE,"ax",@progbits
	.align	128
.text._ZN7cutlass13device_kernelIN5flash19enable_sm80_to_sm89INS1_16FlashAttnFwdSm80INS1_25CollectiveMainloopFwdSm80ILi8ELi1ELb0EN4cute5tupleIJNS5_1CILi128EEENS7_ILi48EEENS7_ILi256EEEEEELi256ENS_6half_tEfNS_4arch4Sm80ELb0ELb0ELb0ELb1ELb0ELb1ELb1ELb1EEENS1_21CollectiveEpilogueFwdINS6_IJS8_SA_S9_EEENS6_IJNS7_ILi1EEESI_SI_EEESC_SE_Li256ELb1ELb1ELb1ELb0EEENS1_36VarlenDynamicPersistentTileSchedulerILi128ELi48ELi256ELi256ELb1ELb1ELb0ELb0ELb1ELb1EEEEEEEEEvNT_6ParamsE:
        .type           _ZN7cutlass13device_kernelIN5flash19enable_sm80_to_sm89INS1_16FlashAttnFwdSm80INS1_25CollectiveMainloopFwdSm80ILi8ELi1ELb0EN4cute5tupleIJNS5_1CILi128EEENS7_ILi48EEENS7_ILi256EEEEEELi256ENS_6half_tEfNS_4arch4Sm80ELb0ELb0ELb0ELb1ELb0ELb1ELb1ELb1EEENS1_21CollectiveEpilogueFwdINS6_IJS8_SA_S9_EEENS6_IJNS7_ILi1EEESI_SI_EEESC_SE_Li256ELb1ELb1ELb1ELb0EEENS1_36VarlenDynamicPersistentTileSchedulerILi128ELi48ELi256ELi256ELb1ELb1ELb0ELb0ELb1ELb1EEEEEEEEEvNT_6ParamsE,@function
        .size           _ZN7cutlass13device_kernelIN5flash19enable_sm80_to_sm89INS1_16FlashAttnFwdSm80INS1_25CollectiveMainloopFwdSm80ILi8ELi1ELb0EN4cute5tupleIJNS5_1CILi128EEENS7_ILi48EEENS7_ILi256EEEEEELi256ENS_6half_tEfNS_4arch4Sm80ELb0ELb0ELb0ELb1ELb0ELb1ELb1ELb1EEENS1_21CollectiveEpilogueFwdINS6_IJS8_SA_S9_EEENS6_IJNS7_ILi1EEESI_SI_EEESC_SE_Li256ELb1ELb1ELb1ELb0EEENS1_36VarlenDynamicPersistentTileSchedulerILi128ELi48ELi256ELi256ELb1ELb1ELb0ELb0ELb1ELb1EEEEEEEEEvNT_6ParamsE,(.L_x_29 - _ZN7cutlass13device_kernelIN5flash19enable_sm80_to_sm89INS1_16FlashAttnFwdSm80INS1_25CollectiveMainloopFwdSm80ILi8ELi1ELb0EN4cute5tupleIJNS5_1CILi128EEENS7_ILi48EEENS7_ILi256EEEEEELi256ENS_6half_tEfNS_4arch4Sm80ELb0ELb0ELb0ELb1ELb0ELb1ELb1ELb1EEENS1_21CollectiveEpilogueFwdINS6_IJS8_SA_S9_EEENS6_IJNS7_ILi1EEESI_SI_EEESC_SE_Li256ELb1ELb1ELb1ELb0EEENS1_36VarlenDynamicPersistentTileSchedulerILi128ELi48ELi256ELi256ELb1ELb1ELb0ELb0ELb1ELb1EEEEEEEEEvNT_6ParamsE)
        .other          _ZN7cutlass13device_kernelIN5flash19enable_sm80_to_sm89INS1_16FlashAttnFwdSm80INS1_25CollectiveMainloopFwdSm80ILi8ELi1ELb0EN4cute5tupleIJNS5_1CILi128EEENS7_ILi48EEENS7_ILi256EEEEEELi256ENS_6half_tEfNS_4arch4Sm80ELb0ELb0ELb0ELb1ELb0ELb1ELb1ELb1EEENS1_21CollectiveEpilogueFwdINS6_IJS8_SA_S9_EEENS6_IJNS7_ILi1EEESI_SI_EEESC_SE_Li256ELb1ELb1ELb1ELb0EEENS1_36VarlenDynamicPersistentTileSchedulerILi128ELi48ELi256ELi256ELb1ELb1ELb0ELb0ELb1ELb1EEEEEEEEEvNT_6ParamsE,@"STO_CUDA_ENTRY STV_DEFAULT"
_ZN7cutlass13device_kernelIN5flash19enable_sm80_to_sm89INS1_16FlashAttnFwdSm80INS1_25CollectiveMainloopFwdSm80ILi8ELi1ELb0EN4cute5tupleIJNS5_1CILi128EEENS7_ILi48EEENS7_ILi256EEEEEELi256ENS_6half_tEfNS_4arch4Sm80ELb0ELb0ELb0ELb1ELb0ELb1ELb1ELb1EEENS1_21CollectiveEpilogueFwdINS6_IJS8_SA_S9_EEENS6_IJNS7_ILi1EEESI_SI_EEESC_SE_Li256ELb1ELb1ELb1ELb0EEENS1_36VarlenDynamicPersistentTileSchedulerILi128ELi48ELi256ELi256ELb1ELb1ELb0ELb0ELb1ELb1EEEEEEEEEvNT_6ParamsE:
[----:B------:R-:W-:Y:S01]  /*0000*/  LDC R1, c[0x0][0x28] ;  /* 0x00000a00ff017b82 */ /* 0x000fe20000000800 */
[----:B------:R-:W-:Y:S05]  /*0010*/  EXIT ;  /* 0x000000000000794d */ /* 0x000fea0003800000 */
.L_x_11:
        /* <DEDUP_REMOVED lines=14> */
.L_x_29:


//--------------------- .text._ZN7cutlass13device_kernelIN5flash19enable_sm80_to_sm89INS1_16FlashAttnFwdSm80INS1_25CollectiveMainloopFwdSm80ILi8ELi1ELb0EN4cute5tupleIJNS5_1CILi128EEENS7_ILi64EEENS7_ILi256EEEEEELi256ENS_6half_tEfNS_4arch4Sm80ELb0ELb1ELb0ELb0ELb0ELb0ELb1ELb1EEENS1_21CollectiveEpilogueFwdINS6_IJS8_SA_S9_EEENS6_IJNS7_ILi1EEESI_SI_EEESC_SE_Li256ELb0ELb1ELb1ELb0EEENS1_19SingleTileSchedulerILb0ELb1ELb1ELi128EEEEEEEEEvNT_6ParamsE --------------------------
	.section	.text._ZN7cutlass13device_kernelIN5flash19enable_sm80_to_sm89INS1_16FlashAttnFwdSm80INS1_25CollectiveMainloopFwdSm80ILi8ELi1ELb0EN4cute5tupleIJNS5_1CILi128EEENS7_ILi64EEENS7_ILi256EEEEEELi256ENS_6half_tEfNS_4arch4Sm80ELb0ELb1ELb0ELb0ELb0ELb0ELb1ELb1EEENS1_21CollectiveEpilogueFwdINS6_IJS8_SA_S9_EEENS6_IJNS7_ILi1EEESI_SI_EEESC_SE_Li256ELb0ELb1ELb1ELb0EEENS1_19SingleTileSchedulerILb0ELb1ELb1ELi128EEEEEEEEEvNT_6ParamsE,"ax",@progbits
	.align	128
.text._ZN7cutlass13device_kernelIN5flash19enable_sm80_to_sm89INS1_16FlashAttnFwdSm80INS1_25CollectiveMainloopFwdSm80ILi8ELi1ELb0EN4cute5tupleIJNS5_1CILi128EEENS7_ILi64EEENS7_ILi256EEEEEELi256ENS_6half_tEfNS_4arch4Sm80ELb0ELb1ELb0ELb0ELb0ELb0ELb1ELb1EEENS1_21CollectiveEpilogueFwdINS6_IJS8_SA_S9_EEENS6_IJNS7_ILi1EEESI_SI_EEESC_SE_Li256ELb0ELb1ELb1ELb0EEENS1_19SingleTileSchedulerILb0ELb1ELb1ELi128EEEEEEEEEvNT_6ParamsE:
        .type           _ZN7cutlass13device_kernelIN5flash19enable_sm80_to_sm89INS1_16FlashAttnFwdSm80INS1_25CollectiveMainloopFwdSm80ILi8ELi1ELb0EN4cute5tupleIJNS5_1CILi128EEENS7_ILi64EEENS7_ILi256EEEEEELi256ENS_6half_tEfNS_4arch4Sm80ELb0ELb1ELb0ELb0ELb0ELb0ELb1ELb1EEENS1_21CollectiveEpilogueFwdINS6_IJS8_SA_S9_EEENS6_IJNS7_ILi1EEESI_SI_EEESC_SE_Li256ELb0ELb1ELb1ELb0EEENS1_19SingleTileSchedulerILb0ELb1ELb1ELi128EEEEEEEEEvNT_6ParamsE,@function
        .size           _ZN7cutlass13device_kernelIN5flash19enable_sm80_to_sm89INS1_16FlashAttnFwdSm80INS1_25CollectiveMainloopFwdSm80ILi8ELi1ELb0EN4cute5tupleIJNS5_1CILi128EEENS7_ILi64EEENS7_ILi256EEEEEELi256ENS_6half_tEfNS_4arch4Sm80ELb0ELb1ELb0ELb0ELb0ELb0ELb1ELb1EEENS1_21CollectiveEpilogueFwdINS6_IJS8_SA_S9_EEENS6_IJNS7_ILi1EEESI_SI_EEESC_SE_Li256ELb0ELb1ELb1ELb0EEENS1_19SingleTileSchedulerILb0ELb1ELb1ELi128EEEEEEEEEvNT_6ParamsE,(.L_x_30 - _ZN7cutlass13device_kernelIN5flash19enable_sm80_to_sm89INS1_16FlashAttnFwdSm80INS1_25CollectiveMainloopFwdSm80ILi8ELi1ELb0EN4cute5tupleIJNS5_1CILi128EEENS7_ILi64EEENS7_ILi256EEEEEELi256ENS_6half_tEfNS_4arch4Sm80ELb0ELb1ELb0ELb0ELb0ELb0ELb1ELb1EEENS1_21CollectiveEpilogueFwdINS6_IJS8_SA_S9_EEENS6_IJNS7_ILi1EEESI_SI_EEESC_SE_Li256ELb0ELb1ELb1ELb0EEENS1_19SingleTileSchedulerILb0ELb1ELb1ELi128EEEEEEEEEvNT_6ParamsE)
        .other          _ZN7cutlass13device_kernelIN5flash19enable_sm80_to_sm89INS1_16FlashAttnFwdSm80INS1_25CollectiveMainloopFwdSm80ILi8ELi1ELb0EN4cute5tupleIJNS5_1CILi128EEENS7_ILi64EEENS7_ILi256EEEEEELi256ENS_6half_tEfNS_4arch4Sm80ELb0ELb1ELb0ELb0ELb0ELb0ELb1ELb1EEENS1_21CollectiveEpilogueFwdINS6_IJS8_SA_S9_EEENS6_IJNS7_ILi1EEESI_SI_EEESC_SE_Li256ELb0ELb1ELb1ELb0EEENS1_19SingleTileSchedulerILb0ELb1ELb1ELi128EEEEEEEEEvNT_6ParamsE,@"STO_CUDA_ENTRY STV_DEFAULT"
_ZN7cutlass13device_kernelIN5flash19enable_sm80_to_sm89INS1_16FlashAttnFwdSm80INS1_25CollectiveMainloopFwdSm80ILi8ELi1ELb0EN4cute5tupleIJNS5_1CILi128EEENS7_ILi64EEENS7_ILi256EEEEEELi256ENS_6half_tEfNS_4arch4Sm80ELb0ELb1ELb0ELb0ELb0ELb0ELb1ELb1EEENS1_21CollectiveEpilogueFwdINS6_IJS8_SA_S9_EEENS6_IJNS7_ILi1EEESI_SI_EEESC_SE_Li256ELb0ELb1ELb1ELb0EEENS1_19SingleTileSchedulerILb0ELb1ELb1ELi128EEEEEEEEEvNT_6ParamsE:
[----:B------:R-:W-:Y:S01]  /*0000*/  LDC R1, c[0x0][0x28] ;  /* 0x00000a00ff017b82 */ /* 0x000fe20000000800 */
[----:B------:R-:W-:Y:S05]  /*0010*/  EXIT ;  /* 0x000000000000794d */ /* 0x000fea0003800000 */
.L_x_12:
        /* <DEDUP_REMOVED lines=14> */
.L_x_30:


//--------------------- .text._ZN7cutlass13device_kernelIN5flash19enable_sm80_to_sm89INS1_16FlashAttnFwdSm80INS1_25CollectiveMainloopFwdSm80ILi8ELi1ELb0EN4cute5tupleIJNS5_1CILi128EEENS7_ILi64EEENS7_ILi256EEEEEELi256ENS_6half_tEfNS_4arch4Sm80ELb0ELb1ELb0ELb1ELb0ELb0ELb1ELb1EEENS1_21CollectiveEpilogueFwdINS6_IJS8_SA_S9_EEENS6_IJNS7_ILi1EEESI_SI_EEESC_SE_Li256ELb1ELb1ELb1ELb0EEENS1_36VarlenDynamicPersistentTileSchedulerILi128ELi64ELi256ELi256ELb1ELb1ELb0ELb1ELb0ELb1EEEEEEEEEvNT_6ParamsE --------------------------
	.section	.text._ZN7cutlass13device_kernelIN5flash19enable_sm80_to_sm89INS1_16FlashAttnFwdSm80INS1_25CollectiveMainloopFwdSm80ILi8ELi1ELb0EN4cute5tupleIJNS5_1CILi128EEENS7_ILi64EEENS7_ILi256EEEEEELi256ENS_6half_tEfNS_4arch4Sm80ELb0ELb1ELb0ELb1ELb0ELb0ELb1ELb1EEENS1_21CollectiveEpilogueFwdINS6_IJS8_SA_S9_EEENS6_IJNS7_ILi1EEESI_SI_EEESC_SE_Li256ELb1ELb1ELb1ELb0EEENS1_36VarlenDynamicPersistentTileSchedulerILi128ELi64ELi256ELi256ELb1ELb1ELb0ELb1ELb0ELb1EEEEEEEEEvNT_6ParamsE,"ax",@progbits
	.align	128
.text._ZN7cutlass13device_kernelIN5flash19enable_sm80_to_sm89INS1_16FlashAttnFwdSm80INS1_25CollectiveMainloopFwdSm80ILi8ELi1ELb0EN4cute5tupleIJNS5_1CILi128EEENS7_ILi64EEENS7_ILi256EEEEEELi256ENS_6half_tEfNS_4arch4Sm80ELb0ELb1ELb0ELb1ELb0ELb0ELb1ELb1EEENS1_21CollectiveEpilogueFwdINS6_IJS8_SA_S9_EEENS6_IJNS7_ILi1EEESI_SI_EEESC_SE_Li256ELb1ELb1ELb1ELb0EEENS1_36VarlenDynamicPersistentTileSchedulerILi128ELi64ELi256ELi256ELb1ELb1ELb0ELb1ELb0ELb1EEEEEEEEEvNT_6ParamsE:
        .type           _ZN7cutlass13device_kernelIN5flash19enable_sm80_to_sm89INS1_16FlashAttnFwdSm80INS1_25CollectiveMainloopFwdSm80ILi8ELi1ELb0EN4cute5tupleIJNS5_1CILi128EEENS7_ILi64EEENS7_ILi256EEEEEELi256ENS_6half_tEfNS_4arch4Sm80ELb0ELb1ELb0ELb1ELb0ELb0ELb1ELb1EEENS1_21CollectiveEpilogueFwdINS6_IJS8_SA_S9_EEENS6_IJNS7_ILi1EEESI_SI_EEESC_SE_Li256ELb1ELb1ELb1ELb0EEENS1_36VarlenDynamicPersistentTileSchedulerILi128ELi64ELi256ELi256ELb1ELb1ELb0ELb1ELb0ELb1EEEEEEEEEvNT_6ParamsE,@function
        .size           _ZN7cutlass13device_kernelIN5flash19enable_sm80_to_sm89INS1_16FlashAttnFwdSm80INS1_25CollectiveMainloopFwdSm80ILi8ELi1ELb0EN4cute5tupleIJNS5_1CILi128EEENS7_ILi64EEENS7_ILi256EEEEEELi256ENS_6half_tEfNS_4arch4Sm80ELb0ELb1ELb0ELb1ELb0ELb0ELb1ELb1EEENS1_21CollectiveEpilogueFwdINS6_IJS8_SA_S9_EEENS6_IJNS7_ILi1EEESI_SI_EEESC_SE_Li256ELb1ELb1ELb1ELb0EEENS1_36VarlenDynamicPersistentTileSchedulerILi128ELi64ELi256ELi256ELb1ELb1ELb0ELb1ELb0ELb1EEEEEEEEEvNT_6ParamsE,(.L_x_31 - _ZN7cutlass13device_kernelIN5flash19enable_sm80_to_sm89INS1_16FlashAttnFwdSm80INS1_25CollectiveMainloopFwdSm80ILi8ELi1ELb0EN4cute5tupleIJNS5_1CILi128EEENS7_ILi64EEENS7_ILi256EEEEEELi256ENS_6half_tEfNS_4arch4Sm80ELb0ELb1ELb0ELb1ELb0ELb0ELb1ELb1EEENS1_21CollectiveEpilogueFwdINS6_IJS8_SA_S9_EEENS6_IJNS7_ILi1EEESI_SI_EEESC_SE_Li256ELb1ELb1ELb1ELb0EEENS1_36VarlenDynamicPersistentTileSchedulerILi128ELi64ELi256ELi256ELb1ELb1ELb0ELb1ELb0ELb1EEEEEEEEEvNT_6ParamsE)
        .other          _ZN7cutlass13device_kernelIN5flash19enable_sm80_to_sm89INS1_16FlashAttnFwdSm80INS1_25CollectiveMainloopFwdSm80ILi8ELi1ELb0EN4cute5tupleIJNS5_1CILi128EEENS7_ILi64EEENS7_ILi256EEEEEELi256ENS_6half_tEfNS_4arch4Sm80ELb0ELb1ELb0ELb1ELb0ELb0ELb1ELb1EEENS1_21CollectiveEpilogueFwdINS6_IJS8_SA_S9_EEENS6_IJNS7_ILi1EEESI_SI_EEESC_SE_Li256ELb1ELb1ELb1ELb0EEENS1_36VarlenDynamicPersistentTileSchedulerILi128ELi64ELi256ELi256ELb1ELb1ELb0ELb1ELb0ELb1EEEEEEEEEvNT_6ParamsE,@"STO_CUDA_ENTRY STV_DEFAULT"
_ZN7cutlass13device_kernelIN5flash19enable_sm80_to_sm89INS1_16FlashAttnFwdSm80INS1_25CollectiveMainloopFwdSm80ILi8ELi1ELb0EN4cute5tupleIJNS5_1CILi128EEENS7_ILi64EEENS7_ILi256EEEEEELi256ENS_6half_tEfNS_4arch4Sm80ELb0ELb1ELb0ELb1ELb0ELb0ELb1ELb1EEENS1_21CollectiveEpilogueFwdINS6_IJS8_SA_S9_EEENS6_IJNS7_ILi1EEESI_SI_EEESC_SE_Li256ELb1ELb1ELb1ELb0EEENS1_36VarlenDynamicPersistentTileSchedulerILi128ELi64ELi256ELi256ELb1ELb1ELb0ELb1ELb0ELb1EEEEEEEEEvNT_6ParamsE:
[----:B------:R-:W-:Y:S01]  /*0000*/  LDC R1, c[0x0][0x28] ;  /* 0x00000a00ff017b82 */ /* 0x000fe20000000800 */
[----:B------:R-:W-:Y:S05]  /*0010*/  EXIT ;  /* 0x000000000000794d */ /* 0x000fea0003800000 */
.L_x_13:
        /* <DEDUP_REMOVED lines=14> */
.L_x_31:


//--------------------- .text._ZN7cutlass13device_kernelIN5flash19enable_sm80_to_sm89INS1_16FlashAttnFwdSm80INS1_25CollectiveMainloopFwdSm80ILi8ELi1ELb0EN4cute5tupleIJNS5_1CILi128EEENS7_ILi48EEENS7_ILi256EEEEEELi256ENS_6half_tEfNS_4arch4Sm80ELb0ELb1ELb0ELb1ELb0ELb1ELb1ELb1EEENS1_21CollectiveEpilogueFwdINS6_IJS8_SA_S9_EEENS6_IJNS7_ILi1EEESI_SI_EEESC_SE_Li256ELb1ELb1ELb1ELb0EEENS1_36VarlenDynamicPersistentTileSchedulerILi128ELi48ELi256ELi256ELb1ELb1ELb0ELb1ELb0ELb1EEEEEEEEEvNT_6ParamsE --------------------------
	.section	.text._ZN7cutlass13device_kernelIN5flash19enable_sm80_to_sm89INS1_16FlashAttnFwdSm80INS1_25CollectiveMainloopFwdSm80ILi8ELi1ELb0EN4cute5tupleIJNS5_1CILi128EEENS7_ILi48EEENS7_ILi256EEEEEELi256ENS_6half_tEfNS_4arch4Sm80ELb0ELb1ELb0ELb1ELb0ELb1ELb1ELb1EEENS1_21CollectiveEpilogueFwdINS6_IJS8_SA_S9_EEENS6_IJNS7_ILi1EEESI_SI_EEESC_SE_Li256ELb1ELb1ELb1ELb0EEENS1_36VarlenDynamicPersistentTileSchedulerILi128ELi48ELi256ELi256ELb1ELb1ELb0ELb1ELb0ELb1EEEEEEEEEvNT_6ParamsE,"ax",@progbits
	.align	128
.text._ZN7cutlass13device_kernelIN5flash19enable_sm80_to_sm89INS1_16FlashAttnFwdSm80INS1_25CollectiveMainloopFwdSm80ILi8ELi1ELb0EN4cute5tupleIJNS5_1CILi128EEENS7_ILi48EEENS7_ILi256EEEEEELi256ENS_6half_tEfNS_4arch4Sm80ELb0ELb1ELb0ELb1ELb0ELb1ELb1ELb1EEENS1_21CollectiveEpilogueFwdINS6_IJS8_SA_S9_EEENS6_IJNS7_ILi1EEESI_SI_EEESC_SE_Li256ELb1ELb1ELb1ELb0EEENS1_36VarlenDynamicPersistentTileSchedulerILi128ELi48ELi256ELi256ELb1ELb1ELb0ELb1ELb0ELb1EEEEEEEEEvNT_6ParamsE:
        .type           _ZN7cutlass13device_kernelIN5flash19enable_sm80_to_sm89INS1_16FlashAttnFwdSm80INS1_25CollectiveMainloopFwdSm80ILi8ELi1ELb0EN4cute5tupleIJNS5_1CILi128EEENS7_ILi48EEENS7_ILi256EEEEEELi256ENS_6half_tEfNS_4arch4Sm80ELb0ELb1ELb0ELb1ELb0ELb1ELb1ELb1EEENS1_21CollectiveEpilogueFwdINS6_IJS8_SA_S9_EEENS6_IJNS7_ILi1EEESI_SI_EEESC_SE_Li256ELb1ELb1ELb1ELb0EEENS1_36VarlenDynamicPersistentTileSchedulerILi128ELi48ELi256ELi256ELb1ELb1ELb0ELb1ELb0ELb1EEEEEEEEEvNT_6ParamsE,@function
        .size           _ZN7cutlass13device_kernelIN5flash19enable_sm80_to_sm89INS1_16FlashAttnFwdSm80INS1_25CollectiveMainloopFwdSm80ILi8ELi1ELb0EN4cute5tupleIJNS5_1CILi128EEENS7_ILi48EEENS7_ILi256EEEEEELi256ENS_6half_tEfNS_4arch4Sm80ELb0ELb1ELb0ELb1ELb0ELb1ELb1ELb1EEENS1_21CollectiveEpilogueFwdINS6_IJS8_SA_S9_EEENS6_IJNS7_ILi1EEESI_SI_EEESC_SE_Li256ELb1ELb1ELb1ELb0EEENS1_36VarlenDynamicPersistentTileSchedulerILi128ELi48ELi256ELi256ELb1ELb1ELb0ELb1ELb0ELb1EEEEEEEEEvNT_6ParamsE,(.L_x_32 - _ZN7cutlass13device_kernelIN5flash19enable_sm80_to_sm89INS1_16FlashAttnFwdSm80INS1_25CollectiveMainloopFwdSm80ILi8ELi1ELb0EN4cute5tupleIJNS5_1CILi128EEENS7_ILi48EEENS7_ILi256EEEEEELi256ENS_6half_tEfNS_4arch4Sm80ELb0ELb1ELb0ELb1ELb0ELb1ELb1ELb1EEENS1_21CollectiveEpilogueFwdINS6_IJS8_SA_S9_EEENS6_IJNS7_ILi1EEESI_SI_EEESC_SE_Li256ELb1ELb1ELb1ELb0EEENS1_36VarlenDynamicPersistentTileSchedulerILi128ELi48ELi256ELi256ELb1ELb1ELb0ELb1ELb0ELb1EEEEEEEEEvNT_6ParamsE)
        .other          _ZN7cutlass13device_kernelIN5flash19enable_sm80_to_sm89INS1_16FlashAttnFwdSm80INS1_25CollectiveMainloopFwdSm80ILi8ELi1ELb0EN4cute5tupleIJNS5_1CILi128EEENS7_ILi48EEENS7_ILi256EEEEEELi256ENS_6half_tEfNS_4arch4Sm80ELb0ELb1ELb0ELb1ELb0ELb1ELb1ELb1EEENS1_21CollectiveEpilogueFwdINS6_IJS8_SA_S9_EEENS6_IJNS7_ILi1EEESI_SI_EEESC_SE_Li256ELb1ELb1ELb1ELb0EEENS1_36VarlenDynamicPersistentTileSchedulerILi128ELi48ELi256ELi256ELb1ELb1ELb0ELb1ELb0ELb1EEEEEEEEEvNT_6ParamsE,@"STO_CUDA_ENTRY STV_DEFAULT"
_ZN7cutlass13device_kernelIN5flash19enable_sm80_to_sm89INS1_16FlashAttnFwdSm80INS1_25CollectiveMainloopFwdSm80ILi8ELi1ELb0EN4cute5tupleIJNS5_1CILi128EEENS7_ILi48EEENS7_ILi256EEEEEELi256ENS_6half_tEfNS_4arch4Sm80ELb0ELb1ELb0ELb1ELb0ELb1ELb1ELb1EEENS1_21CollectiveEpilogueFwdINS6_IJS8_SA_S9_EEENS6_IJNS7_ILi1EEESI_SI_EEESC_SE_Li256ELb1ELb1ELb1ELb0EEENS1_36VarlenDynamicPersistentTileSchedulerILi128ELi48ELi256ELi256ELb1ELb1ELb0ELb1ELb0ELb1EEEEEEEEEvNT_6ParamsE:
[----:B------:R-:W-:Y:S01]  /*0000*/  LDC R1, c[0x0][0x28] ;  /* 0x00000a00ff017b82 */ /* 0x000fe20000000800 */
[----:B------:R-:W-:Y:S05]  /*0010*/  EXIT ;  /* 0x000000000000794d */ /* 0x000fea0003800000 */
.L_x_14:
        /* <DEDUP_REMOVED lines=14> */
.L_x_32:


//--------------------- .text._ZN7cutlass13device_kernelIN5flash19enable_sm80_to_sm89INS1_16FlashAttnFwdSm80INS1_25CollectiveMainloopFwdSm80ILi8ELi1ELb0EN4cute5tupleIJNS5_1CILi128EEENS7_ILi96EEENS7_ILi256EEEEEELi256ENS_6half_tEfNS_4arch4Sm80ELb1ELb0ELb0ELb0ELb0ELb0ELb1ELb1EEENS1_21CollectiveEpilogueFwdINS6_IJS8_SA_S9_EEENS6_IJNS7_ILi1EEESI_SI_EEESC_SE_Li256ELb0ELb1ELb1ELb0EEENS1_30DynamicPersistentTileSchedulerILi256ELi256ELb1ELb1ELb0EEEEEEEEEvNT_6ParamsE --------------------------
	.section	.text._ZN7cutlass13device_kernelIN5flash19enable_sm80_to_sm89INS1_16FlashAttnFwdSm80INS1_25CollectiveMainloopFwdSm80ILi8ELi1ELb0EN4cute5tupleIJNS5_1CILi128EEENS7_ILi96EEENS7_ILi256EEEEEELi256ENS_6half_tEfNS_4arch4Sm80ELb1ELb0ELb0ELb0ELb0ELb0ELb1ELb1EEENS1_21CollectiveEpilogueFwdINS6_IJS8_SA_S9_EEENS6_IJNS7_ILi1EEESI_SI_EEESC_SE_Li256ELb0ELb1ELb1ELb0EEENS1_30DynamicPersistentTileSchedulerILi256ELi256ELb1ELb1ELb0EEEEEEEEEvNT_6ParamsE,"ax",@progbits
	.align	128
.text._ZN7cutlass13device_kernelIN5flash19enable_sm80_to_sm89INS1_16FlashAttnFwdSm80INS1_25CollectiveMainloopFwdSm80ILi8ELi1ELb0EN4cute5tupleIJNS5_1CILi128EEENS7_ILi96EEENS7_ILi256EEEEEELi256ENS_6half_tEfNS_4arch4Sm80ELb1ELb0ELb0ELb0ELb0ELb0ELb1ELb1EEENS1_21CollectiveEpilogueFwdINS6_IJS8_SA_S9_EEENS6_IJNS7_ILi1EEESI_SI_EEESC_SE_Li256ELb0ELb1ELb1ELb0EEENS1_30DynamicPersistentTileSchedulerILi256ELi256ELb1ELb1ELb0EEEEEEEEEvNT_6ParamsE:
        .type           _ZN7cutlass13device_kernelIN5flash19enable_sm80_to_sm89INS1_16FlashAttnFwdSm80INS1_25CollectiveMainloopFwdSm80ILi8ELi1ELb0EN4cute5tupleIJNS5_1CILi128EEENS7_ILi96EEENS7_ILi256EEEEEELi256ENS_6half_tEfNS_4arch4Sm80ELb1ELb0ELb0ELb0ELb0ELb0ELb1ELb1EEENS1_21CollectiveEpilogueFwdINS6_IJS8_SA_S9_EEENS6_IJNS7_ILi1EEESI_SI_EEESC_SE_Li256ELb0ELb1ELb1ELb0EEENS1_30DynamicPersistentTileSchedulerILi256ELi256ELb1ELb1ELb0EEEEEEEEEvNT_6ParamsE,@function
        .size           _ZN7cutlass13device_kernelIN5flash19enable_sm80_to_sm89INS1_16FlashAttnFwdSm80INS1_25CollectiveMainloopFwdSm80ILi8ELi1ELb0EN4cute5tupleIJNS5_1CILi128EEENS7_ILi96EEENS7_ILi256EEEEEELi256ENS_6half_tEfNS_4arch4Sm80ELb1ELb0ELb0ELb0ELb0ELb0ELb1ELb1EEENS1_21CollectiveEpilogueFwdINS6_IJS8_SA_S9_EEENS6_IJNS7_ILi1EEESI_SI_EEESC_SE_Li256ELb0ELb1ELb1ELb0EEENS1_30DynamicPersistentTileSchedulerILi256ELi256ELb1ELb1ELb0EEEEEEEEEvNT_6ParamsE,(.L_x_33 - _ZN7cutlass13device_kernelIN5flash19enable_sm80_to_sm89INS1_16FlashAttnFwdSm80INS1_25CollectiveMainloopFwdSm80ILi8ELi1ELb0EN4cute5tupleIJNS5_1CILi128EEENS7_ILi96EEENS7_ILi256EEEEEELi256ENS_6half_tEfNS_4arch4Sm80ELb1ELb0ELb0ELb0ELb0ELb0ELb1ELb1EEENS1_21CollectiveEpilogueFwdINS6_IJS8_SA_S9_EEENS6_IJNS7_ILi1EEESI_SI_EEESC_SE_Li256ELb0ELb1ELb1ELb0EEENS1_30DynamicPersistentTileSchedulerILi256ELi256ELb1ELb1ELb0EEEEEEEEEvNT_6ParamsE)
        .other          _ZN7cutlass13device_kernelIN5flash19enable_sm80_to_sm89INS1_16FlashAttnFwdSm80INS1_25CollectiveMainloopFwdSm80ILi8ELi1ELb0EN4cute5tupleIJNS5_1CILi128EEENS7_ILi96EEENS7_ILi256EEEEEELi256ENS_6half_tEfNS_4arch4Sm80ELb1ELb0ELb0ELb0ELb0ELb0ELb1ELb1EEENS1_21CollectiveEpilogueFwdINS6_IJS8_SA_S9_EEENS6_IJNS7_ILi1EEESI_SI_EEESC_SE_Li256ELb0ELb1ELb1ELb0EEENS1_30DynamicPersistentTileSchedulerILi256ELi256ELb1ELb1ELb0EEEEEEEEEvNT_6ParamsE,@"STO_CUDA_ENTRY STV_DEFAULT"
_ZN7cutlass13device_kernelIN5flash19enable_sm80_to_sm89INS1_16FlashAttnFwdSm80INS1_25CollectiveMainloopFwdSm80ILi8ELi1ELb0EN4cute5tupleIJNS5_1CILi128EEENS7_ILi96EEENS7_ILi256EEEEEELi256ENS_6half_tEfNS_4arch4Sm80ELb1ELb0ELb0ELb0ELb0ELb0ELb1ELb1EEENS1_21CollectiveEpilogueFwdINS6_IJS8_SA_S9_EEENS6_IJNS7_ILi1EEESI_SI_EEESC_SE_Li256ELb0ELb1ELb1ELb0EEENS1_30DynamicPersistentTileSchedulerILi256ELi256ELb1ELb1ELb0EEEEEEEEEvNT_6ParamsE:
[----:B------:R-:W-:Y:S01]  /*0000*/  LDC R1, c[0x0][0x28] ;  /* 0x00000a00ff017b82 */ /* 0x000fe20000000800 */
[----:B------:R-:W-:Y:S05]  /*0010*/  EXIT ;  /* 0x000000000000794d */ /* 0x000fea0003800000 */
.L_x_15:
        /* <DEDUP_REMOVED lines=14> */
.L_x_33:


//--------------------- .text._ZN7cutlass13device_kernelIN5flash19enable_sm80_to_sm89INS1_16FlashAttnFwdSm80INS1_25CollectiveMainloopFwdSm80ILi8ELi1ELb0EN4cute5tupleIJNS5_1CILi128EEENS7_ILi64EEENS7_ILi256EEEEEELi256ENS_6half_tEfNS_4arch4Sm80ELb1ELb0ELb0ELb1ELb0ELb0ELb1ELb1EEENS1_21CollectiveEpilogueFwdINS6_IJS8_SA_S9_EEENS6_IJNS7_ILi1EEESI_SI_EEESC_SE_Li256ELb1ELb1ELb1ELb0EEENS1_36VarlenDynamicPersistentTileSchedulerILi128ELi64ELi256ELi256ELb1ELb1ELb0ELb1ELb1ELb1EEEEEEEEEvNT_6ParamsE --------------------------
	.section	.text._ZN7cutlass13device_kernelIN5flash19enable_sm80_to_sm89INS1_16FlashAttnFwdSm80INS1_25CollectiveMainloopFwdSm80ILi8ELi1ELb0EN4cute5tupleIJNS5_1CILi128EEENS7_ILi64EEENS7_ILi256EEEEEELi256ENS_6half_tEfNS_4arch4Sm80ELb1ELb0ELb0ELb1ELb0ELb0ELb1ELb1EEENS1_21CollectiveEpilogueFwdINS6_IJS8_SA_S9_EEENS6_IJNS7_ILi1EEESI_SI_EEESC_SE_Li256ELb1ELb1ELb1ELb0EEENS1_36VarlenDynamicPersistentTileSchedulerILi128ELi64ELi256ELi256ELb1ELb1ELb0ELb1ELb1ELb1EEEEEEEEEvNT_6ParamsE,"ax",@progbits
	.align	128
.text._ZN7cutlass13device_kernelIN5flash19enable_sm80_to_sm89INS1_16FlashAttnFwdSm80INS1_25CollectiveMainloopFwdSm80ILi8ELi1ELb0EN4cute5tupleIJNS5_1CILi128EEENS7_ILi64EEENS7_ILi256EEEEEELi256ENS_6half_tEfNS_4arch4Sm80ELb1ELb0ELb0ELb1ELb0ELb0ELb1ELb1EEENS1_21CollectiveEpilogueFwdINS6_IJS8_SA_S9_EEENS6_IJNS7_ILi1EEESI_SI_EEESC_SE_Li256ELb1ELb1ELb1ELb0EEENS1_36VarlenDynamicPersistentTileSchedulerILi128ELi64ELi256ELi256ELb1ELb1ELb0ELb1ELb1ELb1EEEEEEEEEvNT_6ParamsE:
        .type           _ZN7cutlass13device_kernelIN5flash19enable_sm80_to_sm89INS1_16FlashAttnFwdSm80INS1_25CollectiveMainloopFwdSm80ILi8ELi1ELb0EN4cute5tupleIJNS5_1CILi128EEENS7_ILi64EEENS7_ILi256EEEEEELi256ENS_6half_tEfNS_4arch4Sm80ELb1ELb0ELb0ELb1ELb0ELb0ELb1ELb1EEENS1_21CollectiveEpilogueFwdINS6_IJS8_SA_S9_EEENS6_IJNS7_ILi1EEESI_SI_EEESC_SE_Li256ELb1ELb1ELb1ELb0EEENS1_36VarlenDynamicPersistentTileSchedulerILi128ELi64ELi256ELi256ELb1ELb1ELb0ELb1ELb1ELb1EEEEEEEEEvNT_6ParamsE,@function
        .size           _ZN7cutlass13device_kernelIN5flash19enable_sm80_to_sm89INS1_16FlashAttnFwdSm80INS1_25CollectiveMainloopFwdSm80ILi8ELi1ELb0EN4cute5tupleIJNS5_1CILi128EEENS7_ILi64EEENS7_ILi256EEEEEELi256ENS_6half_tEfNS_4arch4Sm80ELb1ELb0ELb0ELb1ELb0ELb0ELb1ELb1EEENS1_21CollectiveEpilogueFwdINS6_IJS8_SA_S9_EEENS6_IJNS7_ILi1EEESI_SI_EEESC_SE_Li256ELb1ELb1ELb1ELb0EEENS1_36VarlenDynamicPersistentTileSchedulerILi128ELi64ELi256ELi256ELb1ELb1ELb0ELb1ELb1ELb1EEEEEEEEEvNT_6ParamsE,(.L_x_34 - _ZN7cutlass13device_kernelIN5flash19enable_sm80_to_sm89INS1_16FlashAttnFwdSm80INS1_25CollectiveMainloopFwdSm80ILi8ELi1ELb0EN4cute5tupleIJNS5_1CILi128EEENS7_ILi64EEENS7_ILi256EEEEEELi256ENS_6half_tEfNS_4arch4Sm80ELb1ELb0ELb0ELb1ELb0ELb0ELb1ELb1EEENS1_21CollectiveEpilogueFwdINS6_IJS8_SA_S9_EEENS6_IJNS7_ILi1EEESI_SI_EEESC_SE_Li256ELb1ELb1ELb1ELb0EEENS1_36VarlenDynamicPersistentTileSchedulerILi128ELi64ELi256ELi256ELb1ELb1ELb0ELb1ELb1ELb1EEEEEEEEEvNT_6ParamsE)
        .other          _ZN7cutlass13device_kernelIN5flash19enable_sm80_to_sm89INS1_16FlashAttnFwdSm80INS1_25CollectiveMainloopFwdSm80ILi8ELi1ELb0EN4cute5tupleIJNS5_1CILi128EEENS7_ILi64EEENS7_ILi256EEEEEELi256ENS_6half_tEfNS_4arch4Sm80ELb1ELb0ELb0ELb1ELb0ELb0ELb1ELb1EEENS1_21CollectiveEpilogueFwdINS6_IJS8_SA_S9_EEENS6_IJNS7_ILi1EEESI_SI_EEESC_SE_Li256ELb1ELb1ELb1ELb0EEENS1_36VarlenDynamicPersistentTileSchedulerILi128ELi64ELi256ELi256ELb1ELb1ELb0ELb1ELb1ELb1EEEEEEEEEvNT_6ParamsE,@"STO_CUDA_ENTRY STV_DEFAULT"
_ZN7cutlass13device_kernelIN5flash19enable_sm80_to_sm89INS1_16FlashAttnFwdSm80INS1_25CollectiveMainloopFwdSm80ILi8ELi1ELb0EN4cute5tupleIJNS5_1CILi128EEENS7_ILi64EEENS7_ILi256EEEEEELi256ENS_6half_tEfNS_4arch4Sm80ELb1ELb0ELb0ELb1ELb0ELb0ELb1ELb1EEENS1_21CollectiveEpilogueFwdINS6_IJS8_SA_S9_EEENS6_IJNS7_ILi1EEESI_SI_EEESC_SE_Li256ELb1ELb1ELb1ELb0EEENS1_36VarlenDynamicPersistentTileSchedulerILi128ELi64ELi256ELi256ELb1ELb1ELb0ELb1ELb1ELb1EEEEEEEEEvNT_6ParamsE:
[----:B------:R-:W-:Y:S01]  /*0000*/  LDC R1, c[0x0][0x28] ;  /* 0x00000a00ff017b82 */ /* 0x000fe20000000800 */
[----:B------:R-:W-:Y:S05]  /*0010*/  EXIT ;  /* 0x000000000000794d */ /* 0x000fea0003800000 */
.L_x_16:
        /* <DEDUP_REMOVED lines=14> */
.L_x_34:


//--------------------- .text._ZN7cutlass13device_kernelIN5flash19enable_sm80_to_sm89INS1_16FlashAttnFwdSm80INS1_25CollectiveMainloopFwdSm80ILi8ELi1ELb0EN4cute5tupleIJNS5_1CILi128EEENS7_ILi48EEENS7_ILi256EEEEEELi256ENS_6half_tEfNS_4arch4Sm80ELb1ELb0ELb0ELb1ELb0ELb1ELb1ELb1EEENS1_21CollectiveEpilogueFwdINS6_IJS8_SA_S9_EEENS6_IJNS7_ILi1EEESI_SI_EEESC_SE_Li256ELb1ELb1ELb1ELb0EEENS1_36VarlenDynamicPersistentTileSchedulerILi128ELi48ELi256ELi256ELb1ELb1ELb0ELb1ELb1ELb1EEEEEEEEEvNT_6ParamsE --------------------------
	.section	.text._ZN7cutlass13device_kernelIN5flash19enable_sm80_to_sm89INS1_16FlashAttnFwdSm80INS1_25CollectiveMainloopFwdSm80ILi8ELi1ELb0EN4cute5tupleIJNS5_1CILi128EEENS7_ILi48EEENS7_ILi256EEEEEELi256ENS_6half_tEfNS_4arch4Sm80ELb1ELb0ELb0ELb1ELb0ELb1ELb1ELb1EEENS1_21CollectiveEpilogueFwdINS6_IJS8_SA_S9_EEENS6_IJNS7_ILi1EEESI_SI_EEESC_SE_Li256ELb1ELb1ELb1ELb0EEENS1_36VarlenDynamicPersistentTileSchedulerILi128ELi48ELi256ELi256ELb1ELb1ELb0ELb1ELb1ELb1EEEEEEEEEvNT_6ParamsE,"ax",@progbits
	.align	128
.text._ZN7cutlass13device_kernelIN5flash19enable_sm80_to_sm89INS1_16FlashAttnFwdSm80INS1_25CollectiveMainloopFwdSm80ILi8ELi1ELb0EN4cute5tupleIJNS5_1CILi128EEENS7_ILi48EEENS7_ILi256EEEEEELi256ENS_6half_tEfNS_4arch4Sm80ELb1ELb0ELb0ELb1ELb0ELb1ELb1ELb1EEENS1_21CollectiveEpilogueFwdINS6_IJS8_SA_S9_EEENS6_IJNS7_ILi1EEESI_SI_EEESC_SE_Li256ELb1ELb1ELb1ELb0EEENS1_36VarlenDynamicPersistentTileSchedulerILi128ELi48ELi256ELi256ELb1ELb1ELb0ELb1ELb1ELb1EEEEEEEEEvNT_6ParamsE:
        .type           _ZN7cutlass13device_kernelIN5flash19enable_sm80_to_sm89INS1_16FlashAttnFwdSm80INS1_25CollectiveMainloopFwdSm80ILi8ELi1ELb0EN4cute5tupleIJNS5_1CILi128EEENS7_ILi48EEENS7_ILi256EEEEEELi256ENS_6half_tEfNS_4arch4Sm80ELb1ELb0ELb0ELb1ELb0ELb1ELb1ELb1EEENS1_21CollectiveEpilogueFwdINS6_IJS8_SA_S9_EEENS6_IJNS7_ILi1EEESI_SI_EEESC_SE_Li256ELb1ELb1ELb1ELb0EEENS1_36VarlenDynamicPersistentTileSchedulerILi128ELi48ELi256ELi256ELb1ELb1ELb0ELb1ELb1ELb1EEEEEEEEEvNT_6ParamsE,@function
        .size           _ZN7cutlass13device_kernelIN5flash19enable_sm80_to_sm89INS1_16FlashAttnFwdSm80INS1_25CollectiveMainloopFwdSm80ILi8ELi1ELb0EN4cute5tupleIJNS5_1CILi128EEENS7_ILi48EEENS7_ILi256EEEEEELi256ENS_6half_tEfNS_4arch4Sm80ELb1ELb0ELb0ELb1ELb0ELb1ELb1ELb1EEENS1_21CollectiveEpilogueFwdINS6_IJS8_SA_S9_EEENS6_IJNS7_ILi1EEESI_SI_EEESC_SE_Li256ELb1ELb1ELb1ELb0EEENS1_36VarlenDynamicPersistentTileSchedulerILi128ELi48ELi256ELi256ELb1ELb1ELb0ELb1ELb1ELb1EEEEEEEEEvNT_6ParamsE,(.L_x_35 - _ZN7cutlass13device_kernelIN5flash19enable_sm80_to_sm89INS1_16FlashAttnFwdSm80INS1_25CollectiveMainloopFwdSm80ILi8ELi1ELb0EN4cute5tupleIJNS5_1CILi128EEENS7_ILi48EEENS7_ILi256EEEEEELi256ENS_6half_tEfNS_4arch4Sm80ELb1ELb0ELb0ELb1ELb0ELb1ELb1ELb1EEENS1_21CollectiveEpilogueFwdINS6_IJS8_SA_S9_EEENS6_IJNS7_ILi1EEESI_SI_EEESC_SE_Li256ELb1ELb1ELb1ELb0EEENS1_36VarlenDynamicPersistentTileSchedulerILi128ELi48ELi256ELi256ELb1ELb1ELb0ELb1ELb1ELb1EEEEEEEEEvNT_6ParamsE)
        .other          _ZN7cutlass13device_kernelIN5flash19enable_sm80_to_sm89INS1_16FlashAttnFwdSm80INS1_25CollectiveMainloopFwdSm80ILi8ELi1ELb0EN4cute5tupleIJNS5_1CILi128EEENS7_ILi48EEENS7_ILi256EEEEEELi256ENS_6half_tEfNS_4arch4Sm80ELb1ELb0ELb0ELb1ELb0ELb1ELb1ELb1EEENS1_21CollectiveEpilogueFwdINS6_IJS8_SA_S9_EEENS6_IJNS7_ILi1EEESI_SI_EEESC_SE_Li256ELb1ELb1ELb1ELb0EEENS1_36VarlenDynamicPersistentTileSchedulerILi128ELi48ELi256ELi256ELb1ELb1ELb0ELb1ELb1ELb1EEEEEEEEEvNT_6ParamsE,@"STO_CUDA_ENTRY STV_DEFAULT"
_ZN7cutlass13device_kernelIN5flash19enable_sm80_to_sm89INS1_16FlashAttnFwdSm80INS1_25CollectiveMainloopFwdSm80ILi8ELi1ELb0EN4cute5tupleIJNS5_1CILi128EEENS7_ILi48EEENS7_ILi256EEEEEELi256ENS_6half_tEfNS_4arch4Sm80ELb1ELb0ELb0ELb1ELb0ELb1ELb1ELb1EEENS1_21CollectiveEpilogueFwdINS6_IJS8_SA_S9_EEENS6_IJNS7_ILi1EEESI_SI_EEESC_SE_Li256ELb1ELb1ELb1ELb0EEENS1_36VarlenDynamicPersistentTileSchedulerILi128ELi48ELi256ELi256ELb1ELb1ELb0ELb1ELb1ELb1EEEEEEEEEvNT_6ParamsE:
[----:B------:R-:W-:Y:S01]  /*0000*/  LDC R1, c[0x0][0x28] ;  /* 0x00000a00ff017b82 */ /* 0x000fe20000000800 */
[----:B------:R-:W-:Y:S05]  /*0010*/  EXIT ;  /* 0x000000000000794d */ /* 0x000fea0003800000 */
.L_x_17:
        /* <DEDUP_REMOVED lines=14> */
.L_x_35:


//--------------------- .nv.shared.reserved.0     --------------------------
	.section	.nv.shared.reserved.0,"aw",@nobits
	.weak		__nv_reservedSMEM_offset_0_alias
	.size		__nv_reservedSMEM_offset_0_alias, 0, 0
	.other		__nv_reservedSMEM_offset_0_alias,@"STO_CUDA_RESERVED_SHARED STV_DEFAULT"
__nv_reservedSMEM_offset_0_alias:
	.zero		0


//--------------------- .nv.global                --------------------------
	.section	.nv.global,"aw",@nobits
.nv.global:
	.type		_ZN72_INTERNAL_fe87a6e7_36_flash_fwd_hdim256_fp16_split_sm80_cu_4cb42ef5_36174cute1_E,@object
	.size		_ZN72_INTERNAL_fe87a6e7_36_flash_fwd_hdim256_fp16_split_sm80_cu_4cb42ef5_36174cute1_E,(_ZN72_INTERNAL_fe87a6e7_36_flash_fwd_hdim256_fp16_split_sm80_cu_4cb42ef5_36174cuda3std3__45__cpo6cbeginE - _ZN72_INTERNAL_fe87a6e7_36_flash_fwd_hdim256_fp16_split_sm80_cu_4cb42ef5_36174cute1_E)
_ZN72_INTERNAL_fe87a6e7_36_flash_fwd_hdim256_fp16_split_sm80_cu_4cb42ef5_36174cute1_E:
	.zero		1
	.type		_ZN72_INTERNAL_fe87a6e7_36_flash_fwd_hdim256_fp16_split_sm80_cu_4cb42ef5_36174cuda3std3__45__cpo6cbeginE,@object
	.size		_ZN72_INTERNAL_fe87a6e7_36_flash_fwd_hdim256_fp16_split_sm80_cu_4cb42ef5_36174cuda3std3__45__cpo6cbeginE,(_ZN72_INTERNAL_fe87a6e7_36_flash_fwd_hdim256_fp16_split_sm80_cu_4cb42ef5_36174cuda3std3__48in_placeE - _ZN72_INTERNAL_fe87a6e7_36_flash_fwd_hdim256_fp16_split_sm80_cu_4cb42ef5_36174cuda3std3__45__cpo6cbeginE)
_ZN72_INTERNAL_fe87a6e7_36_flash_fwd_hdim256_fp16_split_sm80_cu_4cb42ef5_36174cuda3std3__45__cpo6cbeginE:
	.zero		1
	.type		_ZN72_INTERNAL_fe87a6e7_36_flash_fwd_hdim256_fp16_split_sm80_cu_4cb42ef5_36174cuda3std3__48in_placeE,@object
	.size		_ZN72_INTERNAL_fe87a6e7_36_flash_fwd_hdim256_fp16_split_sm80_cu_4cb42ef5_36174cuda3std3__48in_placeE,(_ZN72_INTERNAL_fe87a6e7_36_flash_fwd_hdim256_fp16_split_sm80_cu_4cb42ef5_36174cuda3std6ranges3__45__cpo9iter_moveE - _ZN72_INTERNAL_fe87a6e7_36_flash_fwd_hdim256_fp16_split_sm80_cu_4cb42ef5_36174cuda3std3__48in_placeE)
_ZN72_INTERNAL_fe87a6e7_36_flash_fwd_hdim256_fp16_split_sm80_cu_4cb42ef5_36174cuda3std3__48in_placeE:
	.zero		1
	.type		_ZN72_INTERNAL_fe87a6e7_36_flash_fwd_hdim256_fp16_split_sm80_cu_4cb42ef5_36174cuda3std6ranges3__45__cpo9iter_moveE,@object
	.size		_ZN72_INTERNAL_fe87a6e7_36_flash_fwd_hdim256_fp16_split_sm80_cu_4cb42ef5_36174cuda3std6ranges3__45__cpo9iter_moveE,(_ZN72_INTERNAL_fe87a6e7_36_flash_fwd_hdim256_fp16_split_sm80_cu_4cb42ef5_36174cuda3std3__45__cpo5beginE - _ZN72_INTERNAL_fe87a6e7_36_flash_fwd_hdim256_fp16_split_sm80_cu_4cb42ef5_36174cuda3std6ranges3__45__cpo9iter_moveE)
_ZN72_INTERNAL_fe87a6e7_36_flash_fwd_hdim256_fp16_split_sm80_cu_4cb42ef5_36174cuda3std6ranges3__45__cpo9iter_moveE:
	.zero		1
	.type		_ZN72_INTERNAL_fe87a6e7_36_flash_fwd_hdim256_fp16_split_sm80_cu_4cb42ef5_36174cuda3std3__45__cpo5beginE,@object
	.size		_ZN72_INTERNAL_fe87a6e7_36_flash_fwd_hdim256_fp16_split_sm80_cu_4cb42ef5_36174cuda3std3__45__cpo5beginE,(_ZN72_INTERNAL_fe87a6e7_36_flash_fwd_hdim256_fp16_split_sm80_cu_4cb42ef5_36174cuda3std3__474_GLOBAL__N__fe87a6e7_36_flash_fwd_hdim256_fp16_split_sm80_cu_4cb42ef5_36176ignoreE - _ZN72_INTERNAL_fe87a6e7_36_flash_fwd_hdim256_fp16_split_sm80_cu_4cb42ef5_36174cuda3std3__45__cpo5beginE)
_ZN72_INTERNAL_fe87a6e7_36_flash_fwd_hdim256_fp16_split_sm80_cu_4cb42ef5_36174cuda3std3__45__cpo5beginE:
	.zero		1
	.type		_ZN72_INTERNAL_fe87a6e7_36_flash_fwd_hdim256_fp16_split_sm80_cu_4cb42ef5_36174cuda3std3__474_GLOBAL__N__fe87a6e7_36_flash_fwd_hdim256_fp16_split_sm80_cu_4cb42ef5_36176ignoreE,@object
	.size		_ZN72_INTERNAL_fe87a6e7_36_flash_fwd_hdim256_fp16_split_sm80_cu_4cb42ef5_36174cuda3std3__474_GLOBAL__N__fe87a6e7_36_flash_fwd_hdim256_fp16_split_sm80_cu_4cb42ef5_36176ignoreE,(_ZN72_INTERNAL_fe87a6e7_36_flash_fwd_hdim256_fp16_split_sm80_cu_4cb42ef5_36174cute7productE - _ZN72_INTERNAL_fe87a6e7_36_flash_fwd_hdim256_fp16_split_sm80_cu_4cb42ef5_36174cuda3std3__474_GLOBAL__N__fe87a6e7_36_flash_fwd_hdim256_fp16_split_sm80_cu_4cb42ef5_36176ignoreE)
_ZN72_INTERNAL_fe87a6e7_36_flash_fwd_hdim256_fp16_split_sm80_cu_4cb42ef5_36174cuda3std3__474_GLOBAL__N__fe87a6e7_36_flash_fwd_hdim256_fp16_split_sm80_cu_4cb42ef5_36176ignoreE:
	.zero		1
	.type		_ZN72_INTERNAL_fe87a6e7_36_flash_fwd_hdim256_fp16_split_sm80_cu_4cb42ef5_36174cute7productE,@object
	.size		_ZN72_INTERNAL_fe87a6e7_36_flash_fwd_hdim256_fp16_split_sm80_cu_4cb42ef5_36174cute7productE,(_ZN72_INTERNAL_fe87a6e7_36_flash_fwd_hdim256_fp16_split_sm80_cu_4cb42ef5_36174cuda3std3__45__cpo3endE - _ZN72_INTERNAL_fe87a6e7_36_flash_fwd_hdim256_fp16_split_sm80_cu_4cb42ef5_36174cute7productE)
_ZN72_INTERNAL_fe87a6e7_36_flash_fwd_hdim256_fp16_split_sm80_cu_4cb42ef5_36174cute7productE:
	.zero		1
	.type		_ZN72_INTERNAL_fe87a6e7_36_flash_fwd_hdim256_fp16_split_sm80_cu_4cb42ef5_36174cuda3std3__45__cpo3endE,@object
	.size		_ZN72_INTERNAL_fe87a6e7_36_flash_fwd_hdim256_fp16_split_sm80_cu_4cb42ef5_36174cuda3std3__45__cpo3endE,(_ZN72_INTERNAL_fe87a6e7_36_flash_fwd_hdim256_fp16_split_sm80_cu_4cb42ef5_36174cuda3std3__419piecewise_constructE - _ZN72_INTERNAL_fe87a6e7_36_flash_fwd_hdim256_fp16_split_sm80_cu_4cb42ef5_36174cuda3std3__45__cpo3endE)
_ZN72_INTERNAL_fe87a6e7_36_flash_fwd_hdim256_fp16_split_sm80_cu_4cb42ef5_36174cuda3std3__45__cpo3endE:
	.zero		1
	.type		_ZN72_INTERNAL_fe87a6e7_36_flash_fwd_hdim256_fp16_split_sm80_cu_4cb42ef5_36174cuda3std3__419piecewise_constructE,@object
	.size		_ZN72_INTERNAL_fe87a6e7_36_flash_fwd_hdim256_fp16_split_sm80_cu_4cb42ef5_36174cuda3std3__419piecewise_constructE,(_ZN72_INTERNAL_fe87a6e7_36_flash_fwd_hdim256_fp16_split_sm80_cu_4cb42ef5_36174cuda3std3__45__cpo4cendE - _ZN72_INTERNAL_fe87a6e7_36_flash_fwd_hdim256_fp16_split_sm80_cu_4cb42ef5_36174cuda3std3__419piecewise_constructE)
_ZN72_INTERNAL_fe87a6e7_36_flash_fwd_hdim256_fp16_split_sm80_cu_4cb42ef5_36174cuda3std3__419piecewise_constructE:
	.zero		1
	.type		_ZN72_INTERNAL_fe87a6e7_36_flash_fwd_hdim256_fp16_split_sm80_cu_4cb42ef5_36174cuda3std3__45__cpo4cendE,@object
	.size		_ZN72_INTERNAL_fe87a6e7_36_flash_fwd_hdim256_fp16_split_sm80_cu_4cb42ef5_36174cuda3std3__45__cpo4cendE,(_ZN72_INTERNAL_fe87a6e7_36_flash_fwd_hdim256_fp16_split_sm80_cu_4cb42ef5_36174cuda3std6ranges3__45__cpo4swapE - _ZN72_INTERNAL_fe87a6e7_36_flash_fwd_hdim256_fp16_split_sm80_cu_4cb42ef5_36174cuda3std3__45__cpo4cendE)
_ZN72_INTERNAL_fe87a6e7_36_flash_fwd_hdim256_fp16_split_sm80_cu_4cb42ef5_36174cuda3std3__45__cpo4cendE:
	.zero		1
	.type		_ZN72_INTERNAL_fe87a6e7_36_flash_fwd_hdim256_fp16_split_sm80_cu_4cb42ef5_36174cuda3std6ranges3__45__cpo4swapE,@object
	.size		_ZN72_INTERNAL_fe87a6e7_36_flash_fwd_hdim256_fp16_split_sm80_cu_4cb42ef5_36174cuda3std6ranges3__45__cpo4swapE,(.L_7 - _ZN72_INTERNAL_fe87a6e7_36_flash_fwd_hdim256_fp16_split_sm80_cu_4cb42ef5_36174cuda3std6ranges3__45__cpo4swapE)
_ZN72_INTERNAL_fe87a6e7_36_flash_fwd_hdim256_fp16_split_sm80_cu_4cb42ef5_36174cuda3std6ranges3__45__cpo4swapE:
	.zero		1
.L_7:


//--------------------- .nv.constant0._ZN7cutlass13device_kernelIN5flash19enable_sm80_to_sm89INS1_16FlashAttnFwdSm80INS1_25CollectiveMainloopFwdSm80ILi8ELi1ELb1EN4cute5tupleIJNS5_1CILi128EEENS7_ILi64EEENS7_ILi256EEEEEELi256ENS_6half_tEfNS_4arch4Sm80ELb0ELb0ELb0ELb0ELb0ELb0ELb1ELb1EEENS1_21CollectiveEpilogueFwdINS6_IJS8_SA_S9_EEENS6_IJNS7_ILi1EEESI_SI_EEESC_SE_Li256ELb0ELb1ELb1ELb0EEENS1_19SingleTileSchedulerILb0ELb1ELb1ELi128EEEEEEEEEvNT_6ParamsE --------------------------
	.section	.nv.constant0._ZN7cutlass13device_kernelIN5flash19enable_sm80_to_sm89INS1_16FlashAttnFwdSm80INS1_25CollectiveMainloopFwdSm80ILi8ELi1ELb1EN4cute5tupleIJNS5_1CILi128EEENS7_ILi64EEENS7_ILi256EEEEEELi256ENS_6half_tEfNS_4arch4Sm80ELb0ELb0ELb0ELb0ELb0ELb0ELb1ELb1EEENS1_21CollectiveEpilogueFwdINS6_IJS8_SA_S9_EEENS6_IJNS7_ILi1EEESI_SI_EEESC_SE_Li256ELb0ELb1ELb1ELb0EEENS1_19SingleTileSchedulerILb0ELb1ELb1ELi128EEEEEEEEEvNT_6ParamsE,"a",@progbits
	.sectionflags	@""
	.align	4
.nv.constant0._ZN7cutlass13device_kernelIN5flash19enable_sm80_to_sm89INS1_16FlashAttnFwdSm80INS1_25CollectiveMainloopFwdSm80ILi8ELi1ELb1EN4cute5tupleIJNS5_1CILi128EEENS7_ILi64EEENS7_ILi256EEEEEELi256ENS_6half_tEfNS_4arch4Sm80ELb0ELb0ELb0ELb0ELb0ELb0ELb1ELb1EEENS1_21CollectiveEpilogueFwdINS6_IJS8_SA_S9_EEENS6_IJNS7_ILi1EEESI_SI_EEESC_SE_Li256ELb0ELb1ELb1ELb0EEENS1_19SingleTileSchedulerILb0ELb1ELb1ELi128EEEEEEEEEvNT_6ParamsE:
	.zero		1576


//--------------------- .nv.constant0._ZN7cutlass13device_kernelIN5flash19enable_sm80_to_sm89INS1_16FlashAttnFwdSm80INS1_25CollectiveMainloopFwdSm80ILi8ELi1ELb1EN4cute5tupleIJNS5_1CILi128EEENS7_ILi48EEENS7_ILi256EEEEEELi256ENS_6half_tEfNS_4arch4Sm80ELb0ELb0ELb0ELb1ELb0ELb0ELb1ELb1EEENS1_21CollectiveEpilogueFwdINS6_IJS8_SA_S9_EEENS6_IJNS7_ILi1EEESI_SI_EEESC_SE_Li256ELb1ELb1ELb1ELb0EEENS1_36VarlenDynamicPersistentTileSchedulerILi128ELi48ELi256ELi256ELb1ELb1ELb0ELb0ELb1ELb1EEEEEEEEEvNT_6ParamsE --------------------------
	.section	.nv.constant0._ZN7cutlass13device_kernelIN5flash19enable_sm80_to_sm89INS1_16FlashAttnFwdSm80INS1_25CollectiveMainloopFwdSm80ILi8ELi1ELb1EN4cute5tupleIJNS5_1CILi128EEENS7_ILi48EEENS7_ILi256EEEEEELi256ENS_6half_tEfNS_4arch4Sm80ELb0ELb0ELb0ELb1ELb0ELb0ELb1ELb1EEENS1_21CollectiveEpilogueFwdINS6_IJS8_SA_S9_EEENS6_IJNS7_ILi1EEESI_SI_EEESC_SE_Li256ELb1ELb1ELb1ELb0EEENS1_36VarlenDynamicPersistentTileSchedulerILi128ELi48ELi256ELi256ELb1ELb1ELb0ELb0ELb1ELb1EEEEEEEEEvNT_6ParamsE,"a",@progbits
	.sectionflags	@""
	.align	4
.nv.constant0._ZN7cutlass13device_kernelIN5flash19enable_sm80_to_sm89INS1_16FlashAttnFwdSm80INS1_25CollectiveMainloopFwdSm80ILi8ELi1ELb1EN4cute5tupleIJNS5_1CILi128EEENS7_ILi48EEENS7_ILi256EEEEEELi256ENS_6half_tEfNS_4arch4Sm80ELb0ELb0ELb0ELb1ELb0ELb0ELb1ELb1EEENS1_21CollectiveEpilogueFwdINS6_IJS8_SA_S9_EEENS6_IJNS7_ILi1EEESI_SI_EEESC_SE_Li256ELb1ELb1ELb1ELb0EEENS1_36VarlenDynamicPersistentTileSchedulerILi128ELi48ELi256ELi256ELb1ELb1ELb0ELb0ELb1ELb1EEEEEEEEEvNT_6ParamsE:
	.zero		1608


//--------------------- .nv.constant0._ZN7cutlass13device_kernelIN5flash19enable_sm80_to_sm89INS1_16FlashAttnFwdSm80INS1_25CollectiveMainloopFwdSm80ILi8ELi1ELb0EN4cute5tupleIJNS5_1CILi128EEENS7_ILi32EEENS7_ILi256EEEEEELi256ENS_6half_tEfNS_4arch4Sm80ELb0ELb0ELb0ELb1ELb0ELb1ELb1ELb1EEENS1_21CollectiveEpilogueFwdINS6_IJS8_SA_S9_EEENS6_IJNS7_ILi1EEESI_SI_EEESC_SE_Li256ELb1ELb1ELb1ELb0EEENS1_36VarlenDynamicPersistentTileSchedulerILi128ELi32ELi256ELi256ELb1ELb1ELb0ELb0ELb1ELb1EEEEEEEEEvNT_6ParamsE --------------------------
	.section	.nv.constant0._ZN7cutlass13device_kernelIN5flash19enable_sm80_to_sm89INS1_16FlashAttnFwdSm80INS1_25CollectiveMainloopFwdSm80ILi8ELi1ELb0EN4cute5tupleIJNS5_1CILi128EEENS7_ILi32EEENS7_ILi256EEEEEELi256ENS_6half_tEfNS_4arch4Sm80ELb0ELb0ELb0ELb1ELb0ELb1ELb1ELb1EEENS1_21CollectiveEpilogueFwdINS6_IJS8_SA_S9_EEENS6_IJNS7_ILi1EEESI_SI_EEESC_SE_Li256ELb1ELb1ELb1ELb0EEENS1_36VarlenDynamicPersistentTileSchedulerILi128ELi32ELi256ELi256ELb1ELb1ELb0ELb0ELb1ELb1EEEEEEEEEvNT_6ParamsE,"a",@progbits
	.sectionflags	@""
	.align	4
.nv.constant0._ZN7cutlass13device_kernelIN5flash19enable_sm80_to_sm89INS1_16FlashAttnFwdSm80INS1_25CollectiveMainloopFwdSm80ILi8ELi1ELb0EN4cute5tupleIJNS5_1CILi128EEENS7_ILi32EEENS7_ILi256EEEEEELi256ENS_6half_tEfNS_4arch4Sm80ELb0ELb0ELb0ELb1ELb0ELb1ELb1ELb1EEENS1_21CollectiveEpilogueFwdINS6_IJS8_SA_S9_EEENS6_IJNS7_ILi1EEESI_SI_EEESC_SE_Li256ELb1ELb1ELb1ELb0EEENS1_36VarlenDynamicPersistentTileSchedulerILi128ELi32ELi256ELi256ELb1ELb1ELb0ELb0ELb1ELb1EEEEEEEEEvNT_6ParamsE:
	.zero		1608


//--------------------- .nv.constant0._ZN7cutlass13device_kernelIN5flash19enable_sm80_to_sm89INS1_16FlashAttnFwdSm80INS1_25CollectiveMainloopFwdSm80ILi8ELi1ELb1EN4cute5tupleIJNS5_1CILi128EEENS7_ILi48EEENS7_ILi256EEEEEELi256ENS_6half_tEfNS_4arch4Sm80ELb0ELb1ELb0ELb0ELb0ELb0ELb1ELb1EEENS1_21CollectiveEpilogueFwdINS6_IJS8_SA_S9_EEENS6_IJNS7_ILi1EEESI_SI_EEESC_SE_Li256ELb0ELb1ELb1ELb0EEENS1_19SingleTileSchedulerILb0ELb1ELb1ELi128EEEEEEEEEvNT_6ParamsE --------------------------
	.section	.nv.constant0._ZN7cutlass13device_kernelIN5flash19enable_sm80_to_sm89INS1_16FlashAttnFwdSm80INS1_25CollectiveMainloopFwdSm80ILi8ELi1ELb1EN4cute5tupleIJNS5_1CILi128EEENS7_ILi48EEENS7_ILi256EEEEEELi256ENS_6half_tEfNS_4arch4Sm80ELb0ELb1ELb0ELb0ELb0ELb0ELb1ELb1EEENS1_21CollectiveEpilogueFwdINS6_IJS8_SA_S9_EEENS6_IJNS7_ILi1EEESI_SI_EEESC_SE_Li256ELb0ELb1ELb1ELb0EEENS1_19SingleTileSchedulerILb0ELb1ELb1ELi128EEEEEEEEEvNT_6ParamsE,"a",@progbits
	.sectionflags	@""
	.align	4
.nv.constant0._ZN7cutlass13device_kernelIN5flash19enable_sm80_to_sm89INS1_16FlashAttnFwdSm80INS1_25CollectiveMainloopFwdSm80ILi8ELi1ELb1EN4cute5tupleIJNS5_1CILi128EEENS7_ILi48EEENS7_ILi256EEEEEELi256ENS_6half_tEfNS_4arch4Sm80ELb0ELb1ELb0ELb0ELb0ELb0ELb1ELb1EEENS1_21CollectiveEpilogueFwdINS6_IJS8_SA_S9_EEENS6_IJNS7_ILi1EEESI_SI_EEESC_SE_Li256ELb0ELb1ELb1ELb0EEENS1_19SingleTileSchedulerILb0ELb1ELb1ELi128EEEEEEEEEvNT_6ParamsE:
	.zero		1576


//--------------------- .nv.constant0._ZN7cutlass13device_kernelIN5flash19enable_sm80_to_sm89INS1_16FlashAttnFwdSm80INS1_25CollectiveMainloopFwdSm80ILi8ELi1ELb1EN4cute5tupleIJNS5_1CILi128EEENS7_ILi48EEENS7_ILi256EEEEEELi256ENS_6half_tEfNS_4arch4Sm80ELb0ELb1ELb0ELb1ELb0ELb0ELb1ELb1EEENS1_21CollectiveEpilogueFwdINS6_IJS8_SA_S9_EEENS6_IJNS7_ILi1EEESI_SI_EEESC_SE_Li256ELb1ELb1ELb1ELb0EEENS1_36VarlenDynamicPersistentTileSchedulerILi128ELi48ELi256ELi256ELb1ELb1ELb0ELb1ELb0ELb1EEEEEEEEEvNT_6ParamsE --------------------------
	.section	.nv.constant0._ZN7cutlass13device_kernelIN5flash19enable_sm80_to_sm89INS1_16FlashAttnFwdSm80INS1_25CollectiveMainloopFwdSm80ILi8ELi1ELb1EN4cute5tupleIJNS5_1CILi128EEENS7_ILi48EEENS7_ILi256EEEEEELi256ENS_6half_tEfNS_4arch4Sm80ELb0ELb1ELb0ELb1ELb0ELb0ELb1ELb1EEENS1_21CollectiveEpilogueFwdINS6_IJS8_SA_S9_EEENS6_IJNS7_ILi1EEESI_SI_EEESC_SE_Li256ELb1ELb1ELb1ELb0EEENS1_36VarlenDynamicPersistentTileSchedulerILi128ELi48ELi256ELi256ELb1ELb1ELb0ELb1ELb0ELb1EEEEEEEEEvNT_6ParamsE,"a",@progbits
	.sectionflags	@""
	.align	4
.nv.constant0._ZN7cutlass13device_kernelIN5flash19enable_sm80_to_sm89INS1_16FlashAttnFwdSm80INS1_25CollectiveMainloopFwdSm80ILi8ELi1ELb1EN4cute5tupleIJNS5_1CILi128EEENS7_ILi48EEENS7_ILi256EEEEEELi256ENS_6half_tEfNS_4arch4Sm80ELb0ELb1ELb0ELb1ELb0ELb0ELb1ELb1EEENS1_21CollectiveEpilogueFwdINS6_IJS8_SA_S9_EEENS6_IJNS7_ILi1EEESI_SI_EEESC_SE_Li256ELb1ELb1ELb1ELb0EEENS1_36VarlenDynamicPersistentTileSchedulerILi128ELi48ELi256ELi256ELb1ELb1ELb0ELb1ELb0ELb1EEEEEEEEEvNT_6ParamsE:
	.zero		1608


//--------------------- .nv.constant0._ZN7cutlass13device_kernelIN5flash19enable_sm80_to_sm89INS1_16FlashAttnFwdSm80INS1_25CollectiveMainloopFwdSm80ILi8ELi1ELb0EN4cute5tupleIJNS5_1CILi128EEENS7_ILi32EEENS7_ILi256EEEEEELi256ENS_6half_tEfNS_4arch4Sm80ELb0ELb1ELb0ELb1ELb0ELb1ELb1ELb1EEENS1_21CollectiveEpilogueFwdINS6_IJS8_SA_S9_EEENS6_IJNS7_ILi1EEESI_SI_EEESC_SE_Li256ELb1ELb1ELb1ELb0EEENS1_36VarlenDynamicPersistentTileSchedulerILi128ELi32ELi256ELi256ELb1ELb1ELb0ELb1ELb0ELb1EEEEEEEEEvNT_6ParamsE --------------------------
	.section	.nv.constant0._ZN7cutlass13device_kernelIN5flash19enable_sm80_to_sm89INS1_16FlashAttnFwdSm80INS1_25CollectiveMainloopFwdSm80ILi8ELi1ELb0EN4cute5tupleIJNS5_1CILi128EEENS7_ILi32EEENS7_ILi256EEEEEELi256ENS_6half_tEfNS_4arch4Sm80ELb0ELb1ELb0ELb1ELb0ELb1ELb1ELb1EEENS1_21CollectiveEpilogueFwdINS6_IJS8_SA_S9_EEENS6_IJNS7_ILi1EEESI_SI_EEESC_SE_Li256ELb1ELb1ELb1ELb0EEENS1_36VarlenDynamicPersistentTileSchedulerILi128ELi32ELi256ELi256ELb1ELb1ELb0ELb1ELb0ELb1EEEEEEEEEvNT_6ParamsE,"a",@progbits
	.sectionflags	@""
	.align	4
.nv.constant0._ZN7cutlass13device_kernelIN5flash19enable_sm80_to_sm89INS1_16FlashAttnFwdSm80INS1_25CollectiveMainloopFwdSm80ILi8ELi1ELb0EN4cute5tupleIJNS5_1CILi128EEENS7_ILi32EEENS7_ILi256EEEEEELi256ENS_6half_tEfNS_4arch4Sm80ELb0ELb1ELb0ELb1ELb0ELb1ELb1ELb1EEENS1_21CollectiveEpilogueFwdINS6_IJS8_SA_S9_EEENS6_IJNS7_ILi1EEESI_SI_EEESC_SE_Li256ELb1ELb1ELb1ELb0EEENS1_36VarlenDynamicPersistentTileSchedulerILi128ELi32ELi256ELi256ELb1ELb1ELb0ELb1ELb0ELb1EEEEEEEEEvNT_6ParamsE:
	.zero		1608


//--------------------- .nv.constant0._ZN7cutlass13device_kernelIN5flash19enable_sm80_to_sm89INS1_16FlashAttnFwdSm80INS1_25CollectiveMainloopFwdSm80ILi8ELi1ELb1EN4cute5tupleIJNS5_1CILi128EEENS7_ILi64EEENS7_ILi256EEEEEELi256ENS_6half_tEfNS_4arch4Sm80ELb1ELb0ELb0ELb0ELb0ELb0ELb1ELb1EEENS1_21CollectiveEpilogueFwdINS6_IJS8_SA_S9_EEENS6_IJNS7_ILi1EEESI_SI_EEESC_SE_Li256ELb0ELb1ELb1ELb0EEENS1_30DynamicPersistentTileSchedulerILi256ELi256ELb1ELb1ELb0EEEEEEEEEvNT_6ParamsE --------------------------
	.section	.nv.constant0._ZN7cutlass13device_kernelIN5flash19enable_sm80_to_sm89INS1_16FlashAttnFwdSm80INS1_25CollectiveMainloopFwdSm80ILi8ELi1ELb1EN4cute5tupleIJNS5_1CILi128EEENS7_ILi64EEENS7_ILi256EEEEEELi256ENS_6half_tEfNS_4arch4Sm80ELb1ELb0ELb0ELb0ELb0ELb0ELb1ELb1EEENS1_21CollectiveEpilogueFwdINS6_IJS8_SA_S9_EEENS6_IJNS7_ILi1EEESI_SI_EEESC_SE_Li256ELb0ELb1ELb1ELb0EEENS1_30DynamicPersistentTileSchedulerILi256ELi256ELb1ELb1ELb0EEEEEEEEEvNT_6ParamsE,"a",@progbits
	.sectionflags	@""
	.align	4
.nv.constant0._ZN7cutlass13device_kernelIN5flash19enable_sm80_to_sm89INS1_16FlashAttnFwdSm80INS1_25CollectiveMainloopFwdSm80ILi8ELi1ELb1EN4cute5tupleIJNS5_1CILi128EEENS7_ILi64EEENS7_ILi256EEEEEELi256ENS_6half_tEfNS_4arch4Sm80ELb1ELb0ELb0ELb0ELb0ELb0ELb1ELb1EEENS1_21CollectiveEpilogueFwdINS6_IJS8_SA_S9_EEENS6_IJNS7_ILi1EEESI_SI_EEESC_SE_Li256ELb0ELb1ELb1ELb0EEENS1_30DynamicPersistentTileSchedulerILi256ELi256ELb1ELb1ELb0EEEEEEEEEvNT_6ParamsE:
	.zero		1592


//--------------------- .nv.constant0._ZN7cutlass13device_kernelIN5flash19enable_sm80_to_sm89INS1_16FlashAttnFwdSm80INS1_25CollectiveMainloopFwdSm80ILi8ELi1ELb1EN4cute5tupleIJNS5_1CILi128EEENS7_ILi48EEENS7_ILi256EEEEEELi256ENS_6half_tEfNS_4arch4Sm80ELb1ELb0ELb0ELb1ELb0ELb0ELb1ELb1EEENS1_21CollectiveEpilogueFwdINS6_IJS8_SA_S9_EEENS6_IJNS7_ILi1EEESI_SI_EEESC_SE_Li256ELb1ELb1ELb1ELb0EEENS1_36VarlenDynamicPersistentTileSchedulerILi128ELi48ELi256ELi256ELb1ELb1ELb0ELb1ELb1ELb1EEEEEEEEEvNT_6ParamsE --------------------------
	.section	.nv.constant0._ZN7cutlass13device_kernelIN5flash19enable_sm80_to_sm89INS1_16FlashAttnFwdSm80INS1_25CollectiveMainloopFwdSm80ILi8ELi1ELb1EN4cute5tupleIJNS5_1CILi128EEENS7_ILi48EEENS7_ILi256EEEEEELi256ENS_6half_tEfNS_4arch4Sm80ELb1ELb0ELb0ELb1ELb0ELb0ELb1ELb1EEENS1_21CollectiveEpilogueFwdINS6_IJS8_SA_S9_EEENS6_IJNS7_ILi1EEESI_SI_EEESC_SE_Li256ELb1ELb1ELb1ELb0EEENS1_36VarlenDynamicPersistentTileSchedulerILi128ELi48ELi256ELi256ELb1ELb1ELb0ELb1ELb1ELb1EEEEEEEEEvNT_6ParamsE,"a",@progbits
	.sectionflags	@""
	.align	4
.nv.constant0._ZN7cutlass13device_kernelIN5flash19enable_sm80_to_sm89INS1_16FlashAttnFwdSm80INS1_25CollectiveMainloopFwdSm80ILi8ELi1ELb1EN4cute5tupleIJNS5_1CILi128EEENS7_ILi48EEENS7_ILi256EEEEEELi256ENS_6half_tEfNS_4arch4Sm80ELb1ELb0ELb0ELb1ELb0ELb0ELb1ELb1EEENS1_21CollectiveEpilogueFwdINS6_IJS8_SA_S9_EEENS6_IJNS7_ILi1EEESI_SI_EEESC_SE_Li256ELb1ELb1ELb1ELb0EEENS1_36VarlenDynamicPersistentTileSchedulerILi128ELi48ELi256ELi256ELb1ELb1ELb0ELb1ELb1ELb1EEEEEEEEEvNT_6ParamsE:
	.zero		1608


//--------------------- .nv.constant0._ZN7cutlass13device_kernelIN5flash19enable_sm80_to_sm89INS1_16FlashAttnFwdSm80INS1_25CollectiveMainloopFwdSm80ILi8ELi1ELb0EN4cute5tupleIJNS5_1CILi128EEENS7_ILi32EEENS7_ILi256EEEEEELi256ENS_6half_tEfNS_4arch4Sm80ELb1ELb0ELb0ELb1ELb0ELb1ELb1ELb1EEENS1_21CollectiveEpilogueFwdINS6_IJS8_SA_S9_EEENS6_IJNS7_ILi1EEESI_SI_EEESC_SE_Li256ELb1ELb1ELb1ELb0EEENS1_36VarlenDynamicPersistentTileSchedulerILi128ELi32ELi256ELi256ELb1ELb1ELb0ELb1ELb1ELb1EEEEEEEEEvNT_6ParamsE --------------------------
	.section	.nv.constant0._ZN7cutlass13device_kernelIN5flash19enable_sm80_to_sm89INS1_16FlashAttnFwdSm80INS1_25CollectiveMainloopFwdSm80ILi8ELi1ELb0EN4cute5tupleIJNS5_1CILi128EEENS7_ILi32EEENS7_ILi256EEEEEELi256ENS_6half_tEfNS_4arch4Sm80ELb1ELb0ELb0ELb1ELb0ELb1ELb1ELb1EEENS1_21CollectiveEpilogueFwdINS6_IJS8_SA_S9_EEENS6_IJNS7_ILi1EEESI_SI_EEESC_SE_Li256ELb1ELb1ELb1ELb0EEENS1_36VarlenDynamicPersistentTileSchedulerILi128ELi32ELi256ELi256ELb1ELb1ELb0ELb1ELb1ELb1EEEEEEEEEvNT_6ParamsE,"a",@progbits
	.sectionflags	@""
	.align	4
.nv.constant0._ZN7cutlass13device_kernelIN5flash19enable_sm80_to_sm89INS1_16FlashAttnFwdSm80INS1_25CollectiveMainloopFwdSm80ILi8ELi1ELb0EN4cute5tupleIJNS5_1CILi128EEENS7_ILi32EEENS7_ILi256EEEEEELi256ENS_6half_tEfNS_4arch4Sm80ELb1ELb0ELb0ELb1ELb0ELb1ELb1ELb1EEENS1_21CollectiveEpilogueFwdINS6_IJS8_SA_S9_EEENS6_IJNS7_ILi1EEESI_SI_EEESC_SE_Li256ELb1ELb1ELb1ELb0EEENS1_36VarlenDynamicPersistentTileSchedulerILi128ELi32ELi256ELi256ELb1ELb1ELb0ELb1ELb1ELb1EEEEEEEEEvNT_6ParamsE:
	.zero		1608


//--------------------- .nv.constant0._ZN7cutlass13device_kernelIN5flash19enable_sm80_to_sm89INS1_16FlashAttnFwdSm80INS1_25CollectiveMainloopFwdSm80ILi8ELi1ELb0EN4cute5tupleIJNS5_1CILi128EEENS7_ILi96EEENS7_ILi256EEEEEELi256ENS_6half_tEfNS_4arch4Sm80ELb0ELb0ELb0ELb0ELb0ELb0ELb1ELb1EEENS1_21CollectiveEpilogueFwdINS6_IJS8_SA_S9_EEENS6_IJNS7_ILi1EEESI_SI_EEESC_SE_Li256ELb0ELb1ELb1ELb0EEENS1_19SingleTileSchedulerILb0ELb1ELb1ELi128EEEEEEEEEvNT_6ParamsE --------------------------
	.section	.nv.constant0._ZN7cutlass13device_kernelIN5flash19enable_sm80_to_sm89INS1_16FlashAttnFwdSm80INS1_25CollectiveMainloopFwdSm80ILi8ELi1ELb0EN4cute5tupleIJNS5_1CILi128EEENS7_ILi96EEENS7_ILi256EEEEEELi256ENS_6half_tEfNS_4arch4Sm80ELb0ELb0ELb0ELb0ELb0ELb0ELb1ELb1EEENS1_21CollectiveEpilogueFwdINS6_IJS8_SA_S9_EEENS6_IJNS7_ILi1EEESI_SI_EEESC_SE_Li256ELb0ELb1ELb1ELb0EEENS1_19SingleTileSchedulerILb0ELb1ELb1ELi128EEEEEEEEEvNT_6ParamsE,"a",@progbits
	.sectionflags	@""
	.align	4
.nv.constant0._ZN7cutlass13device_kernelIN5flash19enable_sm80_to_sm89INS1_16FlashAttnFwdSm80INS1_25CollectiveMainloopFwdSm80ILi8ELi1ELb0EN4cute5tupleIJNS5_1CILi128EEENS7_ILi96EEENS7_ILi256EEEEEELi256ENS_6half_tEfNS_4arch4Sm80ELb0ELb0ELb0ELb0ELb0ELb0ELb1ELb1EEENS1_21CollectiveEpilogueFwdINS6_IJS8_SA_S9_EEENS6_IJNS7_ILi1EEESI_SI_EEESC_SE_Li256ELb0ELb1ELb1ELb0EEENS1_19SingleTileSchedulerILb0ELb1ELb1ELi128EEEEEEEEEvNT_6ParamsE:
	.zero		1576


//--------------------- .nv.constant0._ZN7cutlass13device_kernelIN5flash19enable_sm80_to_sm89INS1_16FlashAttnFwdSm80INS1_25CollectiveMainloopFwdSm80ILi8ELi1ELb0EN4cute5tupleIJNS5_1CILi128EEENS7_ILi64EEENS7_ILi256EEEEEELi256ENS_6half_tEfNS_4arch4Sm80ELb0ELb0ELb0ELb1ELb0ELb0ELb1ELb1EEENS1_21CollectiveEpilogueFwdINS6_IJS8_SA_S9_EEENS6_IJNS7_ILi1EEESI_SI_EEESC_SE_Li256ELb1ELb1ELb1ELb0EEENS1_36VarlenDynamicPersistentTileSchedulerILi128ELi64ELi256ELi256ELb1ELb1ELb0ELb0ELb1ELb1EEEEEEEEEvNT_6ParamsE --------------------------
	.section	.nv.constant0._ZN7cutlass13device_kernelIN5flash19enable_sm80_to_sm89INS1_16FlashAttnFwdSm80INS1_25CollectiveMainloopFwdSm80ILi8ELi1ELb0EN4cute5tupleIJNS5_1CILi128EEENS7_ILi64EEENS7_ILi256EEEEEELi256ENS_6half_tEfNS_4arch4Sm80ELb0ELb0ELb0ELb1ELb0ELb0ELb1ELb1EEENS1_21CollectiveEpilogueFwdINS6_IJS8_SA_S9_EEENS6_IJNS7_ILi1EEESI_SI_EEESC_SE_Li256ELb1ELb1ELb1ELb0EEENS1_36VarlenDynamicPersistentTileSchedulerILi128ELi64ELi256ELi256ELb1ELb1ELb0ELb0ELb1ELb1EEEEEEEEEvNT_6ParamsE,"a",@progbits
	.sectionflags	@""
	.align	4
.nv.constant0._ZN7cutlass13device_kernelIN5flash19enable_sm80_to_sm89INS1_16FlashAttnFwdSm80INS1_25CollectiveMainloopFwdSm80ILi8ELi1ELb0EN4cute5tupleIJNS5_1CILi128EEENS7_ILi64EEENS7_ILi256EEEEEELi256ENS_6half_tEfNS_4arch4Sm80ELb0ELb0ELb0ELb1ELb0ELb0ELb1ELb1EEENS1_21CollectiveEpilogueFwdINS6_IJS8_SA_S9_EEENS6_IJNS7_ILi1EEESI_SI_EEESC_SE_Li256ELb1ELb1ELb1ELb0EEENS1_36VarlenDynamicPersistentTileSchedulerILi128ELi64ELi256ELi256ELb1ELb1ELb0ELb0ELb1ELb1EEEEEEEEEvNT_6ParamsE:
	.zero		1608


//--------------------- .nv.constant0._ZN7cutlass13device_kernelIN5flash19enable_sm80_to_sm89INS1_16FlashAttnFwdSm80INS1_25CollectiveMainloopFwdSm80ILi8ELi1ELb0EN4cute5tupleIJNS5_1CILi128EEENS7_ILi48EEENS7_ILi256EEEEEELi256ENS_6half_tEfNS_4arch4Sm80ELb0ELb0ELb0ELb1ELb0ELb1ELb1ELb1EEENS1_21CollectiveEpilogueFwdINS6_IJS8_SA_S9_EEENS6_IJNS7_ILi1EEESI_SI_EEESC_SE_Li256ELb1ELb1ELb1ELb0EEENS1_36VarlenDynamicPersistentTileSchedulerILi128ELi48ELi256ELi256ELb1ELb1ELb0ELb0ELb1ELb1EEEEEEEEEvNT_6ParamsE --------------------------
	.section	.nv.constant0._ZN7cutlass13device_kernelIN5flash19enable_sm80_to_sm89INS1_16FlashAttnFwdSm80INS1_25CollectiveMainloopFwdSm80ILi8ELi1ELb0EN4cute5tupleIJNS5_1CILi128EEENS7_ILi48EEENS7_ILi256EEEEEELi256ENS_6half_tEfNS_4arch4Sm80ELb0ELb0ELb0ELb1ELb0ELb1ELb1ELb1EEENS1_21CollectiveEpilogueFwdINS6_IJS8_SA_S9_EEENS6_IJNS7_ILi1EEESI_SI_EEESC_SE_Li256ELb1ELb1ELb1ELb0EEENS1_36VarlenDynamicPersistentTileSchedulerILi128ELi48ELi256ELi256ELb1ELb1ELb0ELb0ELb1ELb1EEEEEEEEEvNT_6ParamsE,"a",@progbits
	.sectionflags	@""
	.align	4
.nv.constant0._ZN7cutlass13device_kernelIN5flash19enable_sm80_to_sm89INS1_16FlashAttnFwdSm80INS1_25CollectiveMainloopFwdSm80ILi8ELi1ELb0EN4cute5tupleIJNS5_1CILi128EEENS7_ILi48EEENS7_ILi256EEEEEELi256ENS_6half_tEfNS_4arch4Sm80ELb0ELb0ELb0ELb1ELb0ELb1ELb1ELb1EEENS1_21CollectiveEpilogueFwdINS6_IJS8_SA_S9_EEENS6_IJNS7_ILi1EEESI_SI_EEESC_SE_Li256ELb1ELb1ELb1ELb0EEENS1_36VarlenDynamicPersistentTileSchedulerILi128ELi48ELi256ELi256ELb1ELb1ELb0ELb0ELb1ELb1EEEEEEEEEvNT_6ParamsE:
	.zero		1608


//--------------------- .nv.constant0._ZN7cutlass13device_kernelIN5flash19enable_sm80_to_sm89INS1_16FlashAttnFwdSm80INS1_25CollectiveMainloopFwdSm80ILi8ELi1ELb0EN4cute5tupleIJNS5_1CILi128EEENS7_ILi64EEENS7_ILi256EEEEEELi256ENS_6half_tEfNS_4arch4Sm80ELb0ELb1ELb0ELb0ELb0ELb0ELb1ELb1EEENS1_21CollectiveEpilogueFwdINS6_IJS8_SA_S9_EEENS6_IJNS7_ILi1EEESI_SI_EEESC_SE_Li256ELb0ELb1ELb1ELb0EEENS1_19SingleTileSchedulerILb0ELb1ELb1ELi128EEEEEEEEEvNT_6ParamsE --------------------------
	.section	.nv.constant0._ZN7cutlass13device_kernelIN5flash19enable_sm80_to_sm89INS1_16FlashAttnFwdSm80INS1_25CollectiveMainloopFwdSm80ILi8ELi1ELb0EN4cute5tupleIJNS5_1CILi128EEENS7_ILi64EEENS7_ILi256EEEEEELi256ENS_6half_tEfNS_4arch4Sm80ELb0ELb1ELb0ELb0ELb0ELb0ELb1ELb1EEENS1_21CollectiveEpilogueFwdINS6_IJS8_SA_S9_EEENS6_IJNS7_ILi1EEESI_SI_EEESC_SE_Li256ELb0ELb1ELb1ELb0EEENS1_19SingleTileSchedulerILb0ELb1ELb1ELi128EEEEEEEEEvNT_6ParamsE,"a",@progbits
	.sectionflags	@""
	.align	4
.nv.constant0._ZN7cutlass13device_kernelIN5flash19enable_sm80_to_sm89INS1_16FlashAttnFwdSm80INS1_25CollectiveMainloopFwdSm80ILi8ELi1ELb0EN4cute5tupleIJNS5_1CILi128EEENS7_ILi64EEENS7_ILi256EEEEEELi256ENS_6half_tEfNS_4arch4Sm80ELb0ELb1ELb0ELb0ELb0ELb0ELb1ELb1EEENS1_21CollectiveEpilogueFwdINS6_IJS8_SA_S9_EEENS6_IJNS7_ILi1EEESI_SI_EEESC_SE_Li256ELb0ELb1ELb1ELb0EEENS1_19SingleTileSchedulerILb0ELb1ELb1ELi128EEEEEEEEEvNT_6ParamsE:
	.zero		1576


//--------------------- .nv.constant0._ZN7cutlass13device_kernelIN5flash19enable_sm80_to_sm89INS1_16FlashAttnFwdSm80INS1_25CollectiveMainloopFwdSm80ILi8ELi1ELb0EN4cute5tupleIJNS5_1CILi128EEENS7_ILi64EEENS7_ILi256EEEEEELi256ENS_6half_tEfNS_4arch4Sm80ELb0ELb1ELb0ELb1ELb0ELb0ELb1ELb1EEENS1_21CollectiveEpilogueFwdINS6_IJS8_SA_S9_EEENS6_IJNS7_ILi1EEESI_SI_EEESC_SE_Li256ELb1ELb1ELb1ELb0EEENS1_36VarlenDynamicPersistentTileSchedulerILi128ELi64ELi256ELi256ELb1ELb1ELb0ELb1ELb0ELb1EEEEEEEEEvNT_6ParamsE --------------------------
	.section	.nv.constant0._ZN7cutlass13device_kernelIN5flash19enable_sm80_to_sm89INS1_16FlashAttnFwdSm80INS1_25CollectiveMainloopFwdSm80ILi8ELi1ELb0EN4cute5tupleIJNS5_1CILi128EEENS7_ILi64EEENS7_ILi256EEEEEELi256ENS_6half_tEfNS_4arch4Sm80ELb0ELb1ELb0ELb1ELb0ELb0ELb1ELb1EEENS1_21CollectiveEpilogueFwdINS6_IJS8_SA_S9_EEENS6_IJNS7_ILi1EEESI_SI_EEESC_SE_Li256ELb1ELb1ELb1ELb0EEENS1_36VarlenDynamicPersistentTileSchedulerILi128ELi64ELi256ELi256ELb1ELb1ELb0ELb1ELb0ELb1EEEEEEEEEvNT_6ParamsE,"a",@progbits
	.sectionflags	@""
	.align	4
.nv.constant0._ZN7cutlass13device_kernelIN5flash19enable_sm80_to_sm89INS1_16FlashAttnFwdSm80INS1_25CollectiveMainloopFwdSm80ILi8ELi1ELb0EN4cute5tupleIJNS5_1CILi128EEENS7_ILi64EEENS7_ILi256EEEEEELi256ENS_6half_tEfNS_4arch4Sm80ELb0ELb1ELb0ELb1ELb0ELb0ELb1ELb1EEENS1_21CollectiveEpilogueFwdINS6_IJS8_SA_S9_EEENS6_IJNS7_ILi1EEESI_SI_EEESC_SE_Li256ELb1ELb1ELb1ELb0EEENS1_36VarlenDynamicPersistentTileSchedulerILi128ELi64ELi256ELi256ELb1ELb1ELb0ELb1ELb0ELb1EEEEEEEEEvNT_6ParamsE:
	.zero		1608


//--------------------- .nv.constant0._ZN7cutlass13device_kernelIN5flash19enable_sm80_to_sm89INS1_16FlashAttnFwdSm80INS1_25CollectiveMainloopFwdSm80ILi8ELi1ELb0EN4cute5tupleIJNS5_1CILi128EEENS7_ILi48EEENS7_ILi256EEEEEELi256ENS_6half_tEfNS_4arch4Sm80ELb0ELb1ELb0ELb1ELb0ELb1ELb1ELb1EEENS1_21CollectiveEpilogueFwdINS6_IJS8_SA_S9_EEENS6_IJNS7_ILi1EEESI_SI_EEESC_SE_Li256ELb1ELb1ELb1ELb0EEENS1_36VarlenDynamicPersistentTileSchedulerILi128ELi48ELi256ELi256ELb1ELb1ELb0ELb1ELb0ELb1EEEEEEEEEvNT_6ParamsE --------------------------
	.section	.nv.constant0._ZN7cutlass13device_kernelIN5flash19enable_sm80_to_sm89INS1_16FlashAttnFwdSm80INS1_25CollectiveMainloopFwdSm80ILi8ELi1ELb0EN4cute5tupleIJNS5_1CILi128EEENS7_ILi48EEENS7_ILi256EEEEEELi256ENS_6half_tEfNS_4arch4Sm80ELb0ELb1ELb0ELb1ELb0ELb1ELb1ELb1EEENS1_21CollectiveEpilogueFwdINS6_IJS8_SA_S9_EEENS6_IJNS7_ILi1EEESI_SI_EEESC_SE_Li256ELb1ELb1ELb1ELb0EEENS1_36VarlenDynamicPersistentTileSchedulerILi128ELi48ELi256ELi256ELb1ELb1ELb0ELb1ELb0ELb1EEEEEEEEEvNT_6ParamsE,"a",@progbits
	.sectionflags	@""
	.align	4
.nv.constant0._ZN7cutlass13device_kernelIN5flash19enable_sm80_to_sm89INS1_16FlashAttnFwdSm80INS1_25CollectiveMainloopFwdSm80ILi8ELi1ELb0EN4cute5tupleIJNS5_1CILi128EEENS7_ILi48EEENS7_ILi256EEEEEELi256ENS_6half_tEfNS_4arch4Sm80ELb0ELb1ELb0ELb1ELb0ELb1ELb1ELb1EEENS1_21CollectiveEpilogueFwdINS6_IJS8_SA_S9_EEENS6_IJNS7_ILi1EEESI_SI_EEESC_SE_Li256ELb1ELb1ELb1ELb0EEENS1_36VarlenDynamicPersistentTileSchedulerILi128ELi48ELi256ELi256ELb1ELb1ELb0ELb1ELb0ELb1EEEEEEEEEvNT_6ParamsE:
	.zero		1608


//--------------------- .nv.constant0._ZN7cutlass13device_kernelIN5flash19enable_sm80_to_sm89INS1_16FlashAttnFwdSm80INS1_25CollectiveMainloopFwdSm80ILi8ELi1ELb0EN4cute5tupleIJNS5_1CILi128EEENS7_ILi96EEENS7_ILi256EEEEEELi256ENS_6half_tEfNS_4arch4Sm80ELb1ELb0ELb0ELb0ELb0ELb0ELb1ELb1EEENS1_21CollectiveEpilogueFwdINS6_IJS8_SA_S9_EEENS6_IJNS7_ILi1EEESI_SI_EEESC_SE_Li256ELb0ELb1ELb1ELb0EEENS1_30DynamicPersistentTileSchedulerILi256ELi256ELb1ELb1ELb0EEEEEEEEEvNT_6ParamsE --------------------------
	.section	.nv.constant0._ZN7cutlass13device_kernelIN5flash19enable_sm80_to_sm89INS1_16FlashAttnFwdSm80INS1_25CollectiveMainloopFwdSm80ILi8ELi1ELb0EN4cute5tupleIJNS5_1CILi128EEENS7_ILi96EEENS7_ILi256EEEEEELi256ENS_6half_tEfNS_4arch4Sm80ELb1ELb0ELb0ELb0ELb0ELb0ELb1ELb1EEENS1_21CollectiveEpilogueFwdINS6_IJS8_SA_S9_EEENS6_IJNS7_ILi1EEESI_SI_EEESC_SE_Li256ELb0ELb1ELb1ELb0EEENS1_30DynamicPersistentTileSchedulerILi256ELi256ELb1ELb1ELb0EEEEEEEEEvNT_6ParamsE,"a",@progbits
	.sectionflags	@""
	.align	4
.nv.constant0._ZN7cutlass13device_kernelIN5flash19enable_sm80_to_sm89INS1_16FlashAttnFwdSm80INS1_25CollectiveMainloopFwdSm80ILi8ELi1ELb0EN4cute5tupleIJNS5_1CILi128EEENS7_ILi96EEENS7_ILi256EEEEEELi256ENS_6half_tEfNS_4arch4Sm80ELb1ELb0ELb0ELb0ELb0ELb0ELb1ELb1EEENS1_21CollectiveEpilogueFwdINS6_IJS8_SA_S9_EEENS6_IJNS7_ILi1EEESI_SI_EEESC_SE_Li256ELb0ELb1ELb1ELb0EEENS1_30DynamicPersistentTileSchedulerILi256ELi256ELb1ELb1ELb0EEEEEEEEEvNT_6ParamsE:
	.zero		1592


//--------------------- .nv.constant0._ZN7cutlass13device_kernelIN5flash19enable_sm80_to_sm89INS1_16FlashAttnFwdSm80INS1_25CollectiveMainloopFwdSm80ILi8ELi1ELb0EN4cute5tupleIJNS5_1CILi128EEENS7_ILi64EEENS7_ILi256EEEEEELi256ENS_6half_tEfNS_4arch4Sm80ELb1ELb0ELb0ELb1ELb0ELb0ELb1ELb1EEENS1_21CollectiveEpilogueFwdINS6_IJS8_SA_S9_EEENS6_IJNS7_ILi1EEESI_SI_EEESC_SE_Li256ELb1ELb1ELb1ELb0EEENS1_36VarlenDynamicPersistentTileSchedulerILi128ELi64ELi256ELi256ELb1ELb1ELb0ELb1ELb1ELb1EEEEEEEEEvNT_6ParamsE --------------------------
	.section	.nv.constant0._ZN7cutlass13device_kernelIN5flash19enable_sm80_to_sm89INS1_16FlashAttnFwdSm80INS1_25CollectiveMainloopFwdSm80ILi8ELi1ELb0EN4cute5tupleIJNS5_1CILi128EEENS7_ILi64EEENS7_ILi256EEEEEELi256ENS_6half_tEfNS_4arch4Sm80ELb1ELb0ELb0ELb1ELb0ELb0ELb1ELb1EEENS1_21CollectiveEpilogueFwdINS6_IJS8_SA_S9_EEENS6_IJNS7_ILi1EEESI_SI_EEESC_SE_Li256ELb1ELb1ELb1ELb0EEENS1_36VarlenDynamicPersistentTileSchedulerILi128ELi64ELi256ELi256ELb1ELb1ELb0ELb1ELb1ELb1EEEEEEEEEvNT_6ParamsE,"a",@progbits
	.sectionflags	@""
	.align	4
.nv.constant0._ZN7cutlass13device_kernelIN5flash19enable_sm80_to_sm89INS1_16FlashAttnFwdSm80INS1_25CollectiveMainloopFwdSm80ILi8ELi1ELb0EN4cute5tupleIJNS5_1CILi128EEENS7_ILi64EEENS7_ILi256EEEEEELi256ENS_6half_tEfNS_4arch4Sm80ELb1ELb0ELb0ELb1ELb0ELb0ELb1ELb1EEENS1_21CollectiveEpilogueFwdINS6_IJS8_SA_S9_EEENS6_IJNS7_ILi1EEESI_SI_EEESC_SE_Li256ELb1ELb1ELb1ELb0EEENS1_36VarlenDynamicPersistentTileSchedulerILi128ELi64ELi256ELi256ELb1ELb1ELb0ELb1ELb1ELb1EEEEEEEEEvNT_6ParamsE:
	.zero		1608


//--------------------- .nv.constant0._ZN7cutlass13device_kernelIN5flash19enable_sm80_to_sm89INS1_16FlashAttnFwdSm80INS1_25CollectiveMainloopFwdSm80ILi8ELi1ELb0EN4cute5tupleIJNS5_1CILi128EEENS7_ILi48EEENS7_ILi256EEEEEELi256ENS_6half_tEfNS_4arch4Sm80ELb1ELb0ELb0ELb1ELb0ELb1ELb1ELb1EEENS1_21CollectiveEpilogueFwdINS6_IJS8_SA_S9_EEENS6_IJNS7_ILi1EEESI_SI_EEESC_SE_Li256ELb1ELb1ELb1ELb0EEENS1_36VarlenDynamicPersistentTileSchedulerILi128ELi48ELi256ELi256ELb1ELb1ELb0ELb1ELb1ELb1EEEEEEEEEvNT_6ParamsE --------------------------
	.section	.nv.constant0._ZN7cutlass13device_kernelIN5flash19enable_sm80_to_sm89INS1_16FlashAttnFwdSm80INS1_25CollectiveMainloopFwdSm80ILi8ELi1ELb0EN4cute5tupleIJNS5_1CILi128EEENS7_ILi48EEENS7_ILi256EEEEEELi256ENS_6half_tEfNS_4arch4Sm80ELb1ELb0ELb0ELb1ELb0ELb1ELb1ELb1EEENS1_21CollectiveEpilogueFwdINS6_IJS8_SA_S9_EEENS6_IJNS7_ILi1EEESI_SI_EEESC_SE_Li256ELb1ELb1ELb1ELb0EEENS1_36VarlenDynamicPersistentTileSchedulerILi128ELi48ELi256ELi256ELb1ELb1ELb0ELb1ELb1ELb1EEEEEEEEEvNT_6ParamsE,"a",@progbits
	.sectionflags	@""
	.align	4
.nv.constant0._ZN7cutlass13device_kernelIN5flash19enable_sm80_to_sm89INS1_16FlashAttnFwdSm80INS1_25CollectiveMainloopFwdSm80ILi8ELi1ELb0EN4cute5tupleIJNS5_1CILi128EEENS7_ILi48EEENS7_ILi256EEEEEELi256ENS_6half_tEfNS_4arch4Sm80ELb1ELb0ELb0ELb1ELb0ELb1ELb1ELb1EEENS1_21CollectiveEpilogueFwdINS6_IJS8_SA_S9_EEENS6_IJNS7_ILi1EEESI_SI_EEESC_SE_Li256ELb1ELb1ELb1ELb0EEENS1_36VarlenDynamicPersistentTileSchedulerILi128ELi48ELi256ELi256ELb1ELb1ELb0ELb1ELb1ELb1EEEEEEEEEvNT_6ParamsE:
	.zero		1608


//--------------------- SYMBOLS --------------------------

	.type		.nv.reservedSmem.offset0,@object
	.size		.nv.reservedSmem.offset0,0x4
